def attn_fwd(
    Q,
    K,
    V,
    Out,
    Lse,
    sm_scale,
    stride_qz,
    stride_qh,
    stride_qm,
    stride_qk,
    stride_kz,
    stride_kh,
    stride_kn,
    stride_kk,
    stride_vz,
    stride_vh,
    stride_vn,
    stride_vk,
    stride_oz,
    stride_oh,
    stride_om,
    stride_ok,
    seqlen_q,
    seqlen_k,
    BLOCK_M: tl.constexpr,
    BLOCK_N: tl.constexpr,
    HEAD_DIM: tl.constexpr,
    CAUSAL: tl.constexpr,
):
    start_m = tl.program_id(0)
    off_hz = tl.program_id(1)
    q_off = off_hz * stride_qh
    k_off = off_hz * stride_kh
    v_off = off_hz * stride_vh
    offs_m = start_m * BLOCK_M + tl.arange(0, BLOCK_M)
    offs_d = tl.arange(0, HEAD_DIM)
    offs_n = tl.arange(0, BLOCK_N)
    q_ptrs = Q + q_off + offs_m[:, None] * stride_qm + offs_d[None, :] * stride_qk
    k_ptrs = K + k_off + offs_d[:, None] * stride_kk + offs_n[None, :] * stride_kn
    v_ptrs = V + v_off + offs_n[:, None] * stride_vn + offs_d[None, :] * stride_vk
    m_i = tl.full([BLOCK_M], float("-inf"), dtype=tl.float32)
    l_i = tl.zeros([BLOCK_M], dtype=tl.float32) + 1.0
    acc = tl.zeros([BLOCK_M, HEAD_DIM], dtype=tl.float32)
    q = tl.load(q_ptrs)
    acc, l_i, m_i = _attn_fwd_inner(
        acc,
        l_i,
        m_i,
        q,
        k_ptrs,
        v_ptrs,
        sm_scale,
        stride_kn,
        stride_vn,
        start_m,
        seqlen_k,
        BLOCK_M,
        BLOCK_N,
        HEAD_DIM,
        CAUSAL,
    )
    acc = acc / l_i[:, None]
    lse = m_i + tl.math.log2(l_i) / 1.4426950408889634
    o_ptrs = (
        Out
        + off_hz * stride_oh
        + offs_m[:, None] * stride_om
        + offs_d[None, :] * stride_ok
    )
    tl.store(o_ptrs, acc.to(Out.dtype.element_ty))
    tl.store(Lse + off_hz * seqlen_q + offs_m, lse)

# config = {"BLOCK_M": 64, "BLOCK_N": 64, "HEAD_DIM": 16, "arch": "sm_100", "causal": true, "dtype": "bf16", "num_stages": 3, "num_warps": 4}
# arch = sm_100


// ===== COMPILED SASS (sm_100a) =====

	.target	sm_100a

	.elftype	@"ET_EXEC"


//--------------------- .note.nv.tkinfo           --------------------------
	.section	.note.nv.tkinfo,"",@"SHT_NOTE"
	.sectionflags	@"SHF_NOTE_NV_TKINFO"
	.tkinfo
        /*0018*/ 	.word	0x00000081
        /*0030*/ 	.string	""
        /*0030*/ 	.string	"ptxas-blackwell"
        /*0030*/ 	.string	"Cuda compilation tools, release 12.9, V12.9.86"
        /*0030*/ 	.string	"Build cuda_12.9.r12.9/compiler.36037853_0"
        /*0030*/ 	.string	"-v  -suppress-debug-info  -lineinfo  -arch sm_100a "



//--------------------- .note.nv.cuver            --------------------------
	.section	.note.nv.cuver,"",@"SHT_NOTE"
	.sectionflags	@"SHF_NOTE_NV_CUVER"
        /*0018*/ 	.short	0x0001
        /*001a*/ 	.short	0x0064
        /*001c*/ 	.short	0x0001
        /*001e*/ 	.short	0x0000
        /*0020*/ 	.short	0x0001
        /*0022*/ 	.short	0x0000


//--------------------- .nv.info                  --------------------------
	.section	.nv.info,"",@"SHT_CUDA_INFO"
	.align	4


	//----- nvinfo : EIATTR_REGCOUNT
	.align		4
        /*0000*/ 	.byte	0x04, 0x2f
        /*0002*/ 	.short	(.L_5 - .L_4)
	.align		4
.L_4:
        /*0004*/ 	.word	index@(attn_fwd)
        /*0008*/ 	.word	0x00000060


	//----- nvinfo : EIATTR_FRAME_SIZE
	.align		4
.L_5:
        /*000c*/ 	.byte	0x04, 0x11
        /*000e*/ 	.short	(.L_7 - .L_6)
	.align		4
.L_6:
        /*0010*/ 	.word	index@($__internal_2_$__cuda_sm10x_tcgen05_guardrail_trap_unallocated_columns_being_dealloced)
        /*0014*/ 	.word	0x00000000


	//----- nvinfo : EIATTR_FRAME_SIZE
	.align		4
.L_7:
        /*0018*/ 	.byte	0x04, 0x11
        /*001a*/ 	.short	(.L_9 - .L_8)
	.align		4
.L_8:
        /*001c*/ 	.word	index@($__internal_1_$__cuda_sm10x_tcgen05_guardrail_trap_phase_invalid_during_alloc)
        /*0020*/ 	.word	0x00000000


	//----- nvinfo : EIATTR_FRAME_SIZE
	.align		4
.L_9:
        /*0024*/ 	.byte	0x04, 0x11
        /*0026*/ 	.short	(.L_11 - .L_10)
	.align		4
.L_10:
        /*0028*/ 	.word	index@($__internal_0_$__cuda_sm10x_tcgen05_guardrail_trap_col_being_dealloced_not_returned_by_alloc)
        /*002c*/ 	.word	0x00000000


	//----- nvinfo : EIATTR_FRAME_SIZE
	.align		4
.L_11:
        /*0030*/ 	.byte	0x04, 0x11
        /*0032*/ 	.short	(.L_13 - .L_12)
	.align		4
.L_12:
        /*0034*/ 	.word	index@(attn_fwd)
        /*0038*/ 	.word	0x00000000


	//----- nvinfo : EIATTR_MIN_STACK_SIZE
	.align		4
.L_13:
        /*003c*/ 	.byte	0x04, 0x12
        /*003e*/ 	.short	(.L_15 - .L_14)
	.align		4
.L_14:
        /*0040*/ 	.word	index@(attn_fwd)
        /*0044*/ 	.word	0x00000000
.L_15:


//--------------------- .nv.info.attn_fwd         --------------------------
	.section	.nv.info.attn_fwd,"",@"SHT_CUDA_INFO"
	.sectionflags	@""
	.align	4


	//----- nvinfo : EIATTR_CUDA_API_VERSION
	.align		4
        /*0000*/ 	.byte	0x04, 0x37
        /*0002*/ 	.short	(.L_17 - .L_16)
.L_16:
        /*0004*/ 	.word	0x00000081


	//----- nvinfo : EIATTR_KPARAM_INFO
	.align		4
.L_17:
        /*0008*/ 	.byte	0x04, 0x17
        /*000a*/ 	.short	(.L_19 - .L_18)
.L_18:
        /*000c*/ 	.word	0x00000000
        /*0010*/ 	.short	0x0019
        /*0012*/ 	.short	0x0080
        /*0014*/ 	.byte	0x00, 0xf4, 0x21, 0x00


	//----- nvinfo : EIATTR_KPARAM_INFO
	.align		4
.L_19:
        /*0018*/ 	.byte	0x04, 0x17
        /*001a*/ 	.short	(.L_21 - .L_20)
.L_20:
        /*001c*/ 	.word	0x00000000
        /*0020*/ 	.short	0x0018
        /*0022*/ 	.short	0x0078
        /*0024*/ 	.byte	0x00, 0xf4, 0x21, 0x00


	//----- nvinfo : EIATTR_KPARAM_INFO
	.align		4
.L_21:
        /*0028*/ 	.byte	0x04, 0x17
        /*002a*/ 	.short	(.L_23 - .L_22)
.L_22:
        /*002c*/ 	.word	0x00000000
        /*0030*/ 	.short	0x0017
        /*0032*/ 	.short	0x0070
        /*0034*/ 	.byte	0x00, 0xf0, 0x11, 0x00


	//----- nvinfo : EIATTR_KPARAM_INFO
	.align		4
.L_23:
        /*0038*/ 	.byte	0x04, 0x17
        /*003a*/ 	.short	(.L_25 - .L_24)
.L_24:
        /*003c*/ 	.word	0x00000000
        /*0040*/ 	.short	0x0016
        /*0042*/ 	.short	0x006c
        /*0044*/ 	.byte	0x00, 0xf0, 0x11, 0x00


	//----- nvinfo : EIATTR_KPARAM_INFO
	.align		4
.L_25:
        /*0048*/ 	.byte	0x04, 0x17
        /*004a*/ 	.short	(.L_27 - .L_26)
.L_26:
        /*004c*/ 	.word	0x00000000
        /*0050*/ 	.short	0x0015
        /*0052*/ 	.short	0x0068
        /*0054*/ 	.byte	0x00, 0xf0, 0x11, 0x00


	//----- nvinfo : EIATTR_KPARAM_INFO
	.align		4
.L_27:
        /*0058*/ 	.byte	0x04, 0x17
        /*005a*/ 	.short	(.L_29 - .L_28)
.L_28:
        /*005c*/ 	.word	0x00000000
        /*0060*/ 	.short	0x0014
        /*0062*/ 	.short	0x0064
        /*0064*/ 	.byte	0x00, 0xf0, 0x11, 0x00


	//----- nvinfo : EIATTR_KPARAM_INFO
	.align		4
.L_29:
        /*0068*/ 	.byte	0x04, 0x17
        /*006a*/ 	.short	(.L_31 - .L_30)
.L_30:
        /*006c*/ 	.word	0x00000000
        /*0070*/ 	.short	0x0013
        /*0072*/ 	.short	0x0060
        /*0074*/ 	.byte	0x00, 0xf0, 0x11, 0x00


	//----- nvinfo : EIATTR_KPARAM_INFO
	.align		4
.L_31:
        /*0078*/ 	.byte	0x04, 0x17
        /*007a*/ 	.short	(.L_33 - .L_32)
.L_32:
        /*007c*/ 	.word	0x00000000
        /*0080*/ 	.short	0x0012
        /*0082*/ 	.short	0x005c
        /*0084*/ 	.byte	0x00, 0xf0, 0x11, 0x00


	//----- nvinfo : EIATTR_KPARAM_INFO
	.align		4
.L_33:
        /*0088*/ 	.byte	0x04, 0x17
        /*008a*/ 	.short	(.L_35 - .L_34)
.L_34:
        /*008c*/ 	.word	0x00000000
        /*0090*/ 	.short	0x0011
        /*0092*/ 	.short	0x0058
        /*0094*/ 	.byte	0x00, 0xf0, 0x11, 0x00


	//----- nvinfo : EIATTR_KPARAM_INFO
	.align		4
.L_35:
        /*0098*/ 	.byte	0x04, 0x17
        /*009a*/ 	.short	(.L_37 - .L_36)
.L_36:
        /*009c*/ 	.word	0x00000000
        /*00a0*/ 	.short	0x0010
        /*00a2*/ 	.short	0x0054
        /*00a4*/ 	.byte	0x00, 0xf0, 0x11, 0x00


	//----- nvinfo : EIATTR_KPARAM_INFO
	.align		4
.L_37:
        /*00a8*/ 	.byte	0x04, 0x17
        /*00aa*/ 	.short	(.L_39 - .L_38)
.L_38:
        /*00ac*/ 	.word	0x00000000
        /*00b0*/ 	.short	0x000f
        /*00b2*/ 	.short	0x0050
        /*00b4*/ 	.byte	0x00, 0xf0, 0x11, 0x00


	//----- nvinfo : EIATTR_KPARAM_INFO
	.align		4
.L_39:
        /*00b8*/ 	.byte	0x04, 0x17
        /*00ba*/ 	.short	(.L_41 - .L_40)
.L_40:
        /*00bc*/ 	.word	0x00000000
        /*00c0*/ 	.short	0x000e
        /*00c2*/ 	.short	0x004c
        /*00c4*/ 	.byte	0x00, 0xf0, 0x11, 0x00


	//----- nvinfo : EIATTR_KPARAM_INFO
	.align		4
.L_41:
        /*00c8*/ 	.byte	0x04, 0x17
        /*00ca*/ 	.short	(.L_43 - .L_42)
.L_42:
        /*00cc*/ 	.word	0x00000000
        /*00d0*/ 	.short	0x000d
        /*00d2*/ 	.short	0x0048
        /*00d4*/ 	.byte	0x00, 0xf0, 0x11, 0x00


	//----- nvinfo : EIATTR_KPARAM_INFO
	.align		4
.L_43:
        /*00d8*/ 	.byte	0x04, 0x17
        /*00da*/ 	.short	(.L_45 - .L_44)
.L_44:
        /*00dc*/ 	.word	0x00000000
        /*00e0*/ 	.short	0x000c
        /*00e2*/ 	.short	0x0044
        /*00e4*/ 	.byte	0x00, 0xf0, 0x11, 0x00


	//----- nvinfo : EIATTR_KPARAM_INFO
	.align		4
.L_45:
        /*00e8*/ 	.byte	0x04, 0x17
        /*00ea*/ 	.short	(.L_47 - .L_46)
.L_46:
        /*00ec*/ 	.word	0x00000000
        /*00f0*/ 	.short	0x000b
        /*00f2*/ 	.short	0x0040
        /*00f4*/ 	.byte	0x00, 0xf0, 0x11, 0x00


	//----- nvinfo : EIATTR_KPARAM_INFO
	.align		4
.L_47:
        /*00f8*/ 	.byte	0x04, 0x17
        /*00fa*/ 	.short	(.L_49 - .L_48)
.L_48:
        /*00fc*/ 	.word	0x00000000
        /*0100*/ 	.short	0x000a
        /*0102*/ 	.short	0x003c
        /*0104*/ 	.byte	0x00, 0xf0, 0x11, 0x00


	//----- nvinfo : EIATTR_KPARAM_INFO
	.align		4
.L_49:
        /*0108*/ 	.byte	0x04, 0x17
        /*010a*/ 	.short	(.L_51 - .L_50)
.L_50:
        /*010c*/ 	.word	0x00000000
        /*0110*/ 	.short	0x0009
        /*0112*/ 	.short	0x0038
        /*0114*/ 	.byte	0x00, 0xf0, 0x11, 0x00


	//----- nvinfo : EIATTR_KPARAM_INFO
	.align		4
.L_51:
        /*0118*/ 	.byte	0x04, 0x17
        /*011a*/ 	.short	(.L_53 - .L_52)
.L_52:
        /*011c*/ 	.word	0x00000000
        /*0120*/ 	.short	0x0008
        /*0122*/ 	.short	0x0034
        /*0124*/ 	.byte	0x00, 0xf0, 0x11, 0x00


	//----- nvinfo : EIATTR_KPARAM_INFO
	.align		4
.L_53:
        /*0128*/ 	.byte	0x04, 0x17
        /*012a*/ 	.short	(.L_55 - .L_54)
.L_54:
        /*012c*/ 	.word	0x00000000
        /*0130*/ 	.short	0x0007
        /*0132*/ 	.short	0x0030
        /*0134*/ 	.byte	0x00, 0xf0, 0x11, 0x00


	//----- nvinfo : EIATTR_KPARAM_INFO
	.align		4
.L_55:
        /*0138*/ 	.byte	0x04, 0x17
        /*013a*/ 	.short	(.L_57 - .L_56)
.L_56:
        /*013c*/ 	.word	0x00000000
        /*0140*/ 	.short	0x0006
        /*0142*/ 	.short	0x002c
        /*0144*/ 	.byte	0x00, 0xf0, 0x11, 0x00


	//----- nvinfo : EIATTR_KPARAM_INFO
	.align		4
.L_57:
        /*0148*/ 	.byte	0x04, 0x17
        /*014a*/ 	.short	(.L_59 - .L_58)
.L_58:
        /*014c*/ 	.word	0x00000000
        /*0150*/ 	.short	0x0005
        /*0152*/ 	.short	0x0028
        /*0154*/ 	.byte	0x00, 0xf0, 0x11, 0x00


	//----- nvinfo : EIATTR_KPARAM_INFO
	.align		4
.L_59:
        /*0158*/ 	.byte	0x04, 0x17
        /*015a*/ 	.short	(.L_61 - .L_60)
.L_60:
        /*015c*/ 	.word	0x00000000
        /*0160*/ 	.short	0x0004
        /*0162*/ 	.short	0x0020
        /*0164*/ 	.byte	0x00, 0xf4, 0x21, 0x00


	//----- nvinfo : EIATTR_KPARAM_INFO
	.align		4
.L_61:
        /*0168*/ 	.byte	0x04, 0x17
        /*016a*/ 	.short	(.L_63 - .L_62)
.L_62:
        /*016c*/ 	.word	0x00000000
        /*0170*/ 	.short	0x0003
        /*0172*/ 	.short	0x0018
        /*0174*/ 	.byte	0x00, 0xf4, 0x21, 0x00


	//----- nvinfo : EIATTR_KPARAM_INFO
	.align		4
.L_63:
        /*0178*/ 	.byte	0x04, 0x17
        /*017a*/ 	.short	(.L_65 - .L_64)
.L_64:
        /*017c*/ 	.word	0x00000000
        /*0180*/ 	.short	0x0002
        /*0182*/ 	.short	0x0010
        /*0184*/ 	.byte	0x00, 0xf4, 0x21, 0x00


	//----- nvinfo : EIATTR_KPARAM_INFO
	.align		4
.L_65:
        /*0188*/ 	.byte	0x04, 0x17
        /*018a*/ 	.short	(.L_67 - .L_66)
.L_66:
        /*018c*/ 	.word	0x00000000
        /*0190*/ 	.short	0x0001
        /*0192*/ 	.short	0x0008
        /*0194*/ 	.byte	0x00, 0xf4, 0x21, 0x00


	//----- nvinfo : EIATTR_KPARAM_INFO
	.align		4
.L_67:
        /*0198*/ 	.byte	0x04, 0x17
        /*019a*/ 	.short	(.L_69 - .L_68)
.L_68:
        /*019c*/ 	.word	0x00000000
        /*01a0*/ 	.short	0x0000
        /*01a2*/ 	.short	0x0000
        /*01a4*/ 	.byte	0x00, 0xf4, 0x21, 0x00


	//----- nvinfo : EIATTR_AT_ENTRY_FRAGMENTS
	.align		4
.L_69:
        /*01a8*/ 	.byte	0x04, 0x4f
        /*01aa*/ 	.short	(.L_71 - .L_70)


	//   ....[0]....
.L_70:
        /*01ac*/ 	.word	0x00000004


	//----- nvinfo : EIATTR_RESERVED_SMEM_USED
	.align		4
.L_71:
        /*01b0*/ 	.byte	0x01, 0x41
	.zero		2


	//----- nvinfo : EIATTR_SPARSE_MMA_MASK
	.align		4
        /*01b4*/ 	.byte	0x03, 0x50
        /*01b6*/ 	.short	0x0000


	//----- nvinfo : EIATTR_TCGEN05_1CTA_USED
	.align		4
        /*01b8*/ 	.byte	0x01, 0x51
	.zero		2


	//----- nvinfo : EIATTR_MAXREG_COUNT
	.align		4
        /*01bc*/ 	.byte	0x03, 0x1b
        /*01be*/ 	.short	0x00ff


	//----- nvinfo : EIATTR_NUM_BARRIERS
	.align		4
        /*01c0*/ 	.byte	0x02, 0x4c
        /*01c2*/ 	.byte	0x01
	.zero		1


	//----- nvinfo : EIATTR_INT_WARP_WIDE_INSTR_OFFSETS
	.align		4
        /*01c4*/ 	.byte	0x04, 0x31
        /*01c6*/ 	.short	(.L_73 - .L_72)


	//   ....[0]....
.L_72:
        /*01c8*/ 	.word	0x00000990


	//   ....[1]....
        /*01cc*/ 	.word	0x000009b0


	//   ....[2]....
        /*01d0*/ 	.word	0x00000e00


	//   ....[3]....
        /*01d4*/ 	.word	0x00000ec0


	//   ....[4]....
        /*01d8*/ 	.word	0x00002e50


	//   ....[5]....
        /*01dc*/ 	.word	0x00005950


	//   ....[6]....
        /*01e0*/ 	.word	0x000059a0


	//----- nvinfo : EIATTR_COOP_GROUP_MASK_REGIDS
	.align		4
.L_73:
        /*01e4*/ 	.byte	0x04, 0x29
        /*01e6*/ 	.short	(.L_75 - .L_74)


	//   ....[0]....
.L_74:
        /*01e8*/ 	.word	0xffffffff


	//   ....[1]....
        /*01ec*/ 	.word	0xffffffff


	//   ....[2]....
        /*01f0*/ 	.word	0xffffffff


	//   ....[3]....
        /*01f4*/ 	.word	0xffffffff


	//   ....[4]....
        /*01f8*/ 	.word	0xffffffff


	//   ....[5]....
        /*01fc*/ 	.word	0xffffffff


	//   ....[6]....
        /*0200*/ 	.word	0xffffffff


	//   ....[7]....
        /*0204*/ 	.word	0xffffffff


	//----- nvinfo : EIATTR_COOP_GROUP_INSTR_OFFSETS
	.align		4
.L_75:
        /*0208*/ 	.byte	0x04, 0x28
        /*020a*/ 	.short	(.L_77 - .L_76)


	//   ....[0]....
.L_76:
        /*020c*/ 	.word	0x00000060


	//   ....[1]....
        /*0210*/ 	.word	0x00000320


	//   ....[2]....
        /*0214*/ 	.word	0x00001c50


	//   ....[3]....
        /*0218*/ 	.word	0x000025b0


	//   ....[4]....
        /*021c*/ 	.word	0x00003dd0


	//   ....[5]....
        /*0220*/ 	.word	0x00004620


	//   ....[6]....
        /*0224*/ 	.word	0x000057e0


	//   ....[7]....
        /*0228*/ 	.word	0x00005a50


	//----- nvinfo : EIATTR_VRC_CTA_INIT_COUNT
	.align		4
.L_77:
        /*022c*/ 	.byte	0x02, 0x4a
        /*022e*/ 	.byte	0x80
	.zero		1


	//----- nvinfo : EIATTR_MBARRIER_INSTR_OFFSETS
	.align		4
        /*0230*/ 	.byte	0x04, 0x39
        /*0232*/ 	.short	(.L_79 - .L_78)


	//   ....[0]....
.L_78:
        /*0234*/ 	.word	0x00000c20
        /*0238*/ 	.word	0x000000ff
        /*023c*/ 	.word	0x00000000
        /*0240*/ 	.short	0x0100
        /*0242*/ 	.byte	0x0d
	.zero		1


	//   ....[1]....
        /*0244*/ 	.word	0x00000eb0
        /*0248*/ 	.word	0x000000ff
        /*024c*/ 	.word	0x00002008
        /*0250*/ 	.short	0x0100
        /*0252*/ 	.byte	0x0a
	.zero		1


	//   ....[2]....
        /*0254*/ 	.word	0x00001080
        /*0258*/ 	.word	0x000000ff
        /*025c*/ 	.word	0x00001000
        /*0260*/ 	.short	0x0100
        /*0262*/ 	.byte	0x0a
	.zero		1


	//   ....[3]....
        /*0264*/ 	.word	0x000011b0
        /*0268*/ 	.word	0x000000ff
        /*026c*/ 	.word	0x00001000
        /*0270*/ 	.short	0x010a
        /*0272*/ 	.byte	0x0a
	.zero		1


	//   ....[4]....
        /*0274*/ 	.word	0x00001a50
        /*0278*/ 	.word	0x000000ff
        /*027c*/ 	.word	0x00001000
        /*0280*/ 	.short	0x0108
        /*0282*/ 	.byte	0x0a
	.zero		1


	//   ....[5]....
        /*0284*/ 	.word	0x00002f80
        /*0288*/ 	.word	0x000000ff
        /*028c*/ 	.word	0x00002010
        /*0290*/ 	.short	0x0100
        /*0292*/ 	.byte	0x0a
	.zero		1


	//   ....[6]....
        /*0294*/ 	.word	0x000030a0
        /*0298*/ 	.word	0x000000ff
        /*029c*/ 	.word	0x00002010
        /*02a0*/ 	.short	0x010a
        /*02a2*/ 	.byte	0x0a
	.zero		1


	//   ....[7]....
        /*02a4*/ 	.word	0x00003de0
        /*02a8*/ 	.word	0x000000ff
        /*02ac*/ 	.word	0x00002010
        /*02b0*/ 	.short	0x0108
        /*02b2*/ 	.byte	0x0a
	.zero		1


	//   ....[8]....
        /*02b4*/ 	.word	0x00003e00
        /*02b8*/ 	.word	0x000000ff
        /*02bc*/ 	.word	0x00000000
        /*02c0*/ 	.short	0x010a
        /*02c2*/ 	.byte	0x0d
	.zero		1


	//   ....[9]....
        /*02c4*/ 	.word	0x00004df0
        /*02c8*/ 	.word	0x000000ff
        /*02cc*/ 	.word	0x00000000
        /*02d0*/ 	.short	0x010a
        /*02d2*/ 	.byte	0x0d
	.zero		1


	//   ....[10]....
        /*02d4*/ 	.word	0x00004fd0
        /*02d8*/ 	.word	0x000000ff
        /*02dc*/ 	.word	0x00002000
        /*02e0*/ 	.short	0x0108
        /*02e2*/ 	.byte	0x0a
	.zero		1


	//   ....[11]....
        /*02e4*/ 	.word	0x000050a0
        /*02e8*/ 	.word	0x000000ff
        /*02ec*/ 	.word	0x00002008
        /*02f0*/ 	.short	0x0108
        /*02f2*/ 	.byte	0x0a
	.zero		1


	//   ....[12]....
        /*02f4*/ 	.word	0x00005a70
        /*02f8*/ 	.word	0x000000ff
        /*02fc*/ 	.word	0x00001000
        /*0300*/ 	.short	0x010a
        /*0302*/ 	.byte	0x0a
	.zero		1


	//   ....[13]....
        /*0304*/ 	.word	0x00005aa0
        /*0308*/ 	.word	0x000000ff
        /*030c*/ 	.word	0x00002010
        /*0310*/ 	.short	0x010a
        /*0312*/ 	.byte	0x0a
	.zero		1


	//   ....[14]....
        /*0314*/ 	.word	0x00005ad0
        /*0318*/ 	.word	0x000000ff
        /*031c*/ 	.word	0x00000000
        /*0320*/ 	.short	0x010a
        /*0322*/ 	.byte	0x0d
	.zero		1


	//   ....[15]....
        /*0324*/ 	.word	0x00005b00
        /*0328*/ 	.word	0x000000ff
        /*032c*/ 	.word	0x00000000
        /*0330*/ 	.short	0x010a
        /*0332*/ 	.byte	0x0d
	.zero		1


	//----- nvinfo : EIATTR_NUM_MBARRIERS
	.align		4
.L_79:
        /*0334*/ 	.byte	0x03, 0x38
        /*0336*/ 	.short	0xffff


	//----- nvinfo : EIATTR_EXIT_INSTR_OFFSETS
	.align		4
        /*0338*/ 	.byte	0x04, 0x1c
        /*033a*/ 	.short	(.L_81 - .L_80)


	//   ....[0]....
.L_80:
        /*033c*/ 	.word	0x00005a60


	//----- nvinfo : EIATTR_REQNTID
	.align		4
.L_81:
        /*0340*/ 	.byte	0x04, 0x10
        /*0342*/ 	.short	(.L_83 - .L_82)
.L_82:
        /*0344*/ 	.word	0x00000080
        /*0348*/ 	.word	0x00000001
        /*034c*/ 	.word	0x00000001


	//----- nvinfo : EIATTR_CRS_STACK_SIZE
	.align		4
.L_83:
        /*0350*/ 	.byte	0x04, 0x1e
        /*0352*/ 	.short	(.L_85 - .L_84)
.L_84:
        /*0354*/ 	.word	0x00000000


	//----- nvinfo : EIATTR_CBANK_PARAM_SIZE
	.align		4
.L_85:
        /*0358*/ 	.byte	0x03, 0x19
        /*035a*/ 	.short	0x0088


	//----- nvinfo : EIATTR_PARAM_CBANK
	.align		4
        /*035c*/ 	.byte	0x04, 0x0a
        /*035e*/ 	.short	(.L_87 - .L_86)
	.align		4
.L_86:
        /*0360*/ 	.word	index@(.nv.constant0.attn_fwd)
        /*0364*/ 	.short	0x0380
        /*0366*/ 	.short	0x0088


	//----- nvinfo : EIATTR_SW_WAR
	.align		4
.L_87:
        /*0368*/ 	.byte	0x04, 0x36
        /*036a*/ 	.short	(.L_89 - .L_88)
.L_88:
        /*036c*/ 	.word	0x00000008
.L_89:


//--------------------- .nv.compat                --------------------------
	.section	.nv.compat,"",@"SHT_CUDA_COMPAT_INFO"
	.align	4
        /*0000*/ 	.byte	0x02, 0x02, 0x02, 0x00, 0x02, 0x05, 0x05, 0x00, 0x02, 0x03, 0x00, 0x00, 0x02, 0x06, 0x01, 0x00


//--------------------- .nv.callgraph             --------------------------
	.section	.nv.callgraph,"",@"SHT_CUDA_CALLGRAPH"
	.align	4
	.sectionentsize	8
	.align		4
        /*0000*/ 	.word	0x00000000
	.align		4
        /*0004*/ 	.word	0xffffffff
	.align		4
        /*0008*/ 	.word	0x00000000
	.align		4
        /*000c*/ 	.word	0xfffffffe
	.align		4
        /*0010*/ 	.word	0x00000000
	.align		4
        /*0014*/ 	.word	0xfffffffd
	.align		4
        /*0018*/ 	.word	0x00000000
	.align		4
        /*001c*/ 	.word	0xfffffffc


//--------------------- .nv.constant4             --------------------------
	.section	.nv.constant4,"a",@progbits
	.align	8
	.align		8
.nv.constant4:
        /*0000*/ 	.dword	_$_str


//--------------------- .text.attn_fwd            --------------------------
	.section	.text.attn_fwd,"ax",@progbits
	.align	128
        .global         attn_fwd
        .type           attn_fwd,@function
        .size           attn_fwd,(.L_x_28 - attn_fwd)
        .other          attn_fwd,@"STO_CUDA_ENTRY STV_DEFAULT"
attn_fwd:
.text.attn_fwd:
[----:B------:R-:W0:Y:S01]  /*0000*/  LDC R1, c[0x0][0x37c] ;  /* 0x0000df00ff017b82 */ /* 0x000e220000000800 */
[----:B------:R-:W1:Y:S02]  /*0010*/  S2R R0, SR_TID.X ;  /* 0x0000000000007919 */ /* 0x000e640000002100 */
[----:B-1----:R-:W-:-:S13]  /*0020*/  ISETP.GE.U32.AND P0, PT, R0, 0x20, PT ;  /* 0x000000200000780c */ /* 0x002fda0003f06070 */
[----:B------:R-:W-:Y:S02]  /*0030*/  VOTEU.ANY UP0, P0 ;  /* 0x0000000000ff7886 */ /* 0x000fe40000000100 */
[----:B0-----:R-:W-:Y:S05]  /*0040*/  BRA.U UP0, `(.L_x_0) ;  /* 0x0000000100b87547 */ /* 0x001fea000b800000 */
[----:B------:R-:W0:Y:S01]  /*0050*/  S2UR UR6, SR_CgaCtaId ;  /* 0x00000000000679c3 */ /* 0x000e220000008800 */
[----:B------:R-:W-:Y:S01]  /*0060*/  NOP ;  /* 0x0000000000007918 */ /* 0x000fe20000000000 */
[----:B------:R-:W-:Y:S02]  /*0070*/  UMOV UR4, 0x40 ;  /* 0x0000004000047882 */ /* 0x000fe40000000000 */
[----:B0-----:R-:W-:-:S09]  /*0080*/  ULEA UR4, UR6, UR4, 0x18 ;  /* 0x0000000406047291 */ /* 0x001fd2000f8ec0ff */
[----:B------:R-:W0:Y:S01]  /*0090*/  LDS.U8 R0, [UR4] ;  /* 0x00000004ff007984 */ /* 0x000e220008000000 */
[----:B------:R-:W-:Y:S02]  /*00a0*/  UMOV UR4, 0x400 ;  /* 0x0000040000047882 */ /* 0x000fe40000000000 */
[----:B------:R-:W-:Y:S01]  /*00b0*/  ULEA UR4, UR6, UR4, 0x18 ;  /* 0x0000000406047291 */ /* 0x000fe2000f8ec0ff */
[----:B0-----:R-:W-:-:S13]  /*00c0*/  ISETP.NE.AND P0, PT, R0, RZ, PT ;  /* 0x000000ff0000720c */ /* 0x001fda0003f05270 */
[----:B------:R-:W-:Y:S05]  /*00d0*/  @P0 BRA `(.L_x_1) ;  /* 0x00000000007c0947 */ /* 0x000fea0003800000 */
[----:B------:R-:W-:-:S13]  /*00e0*/  ELECT P0, URZ, PT ;  /* 0x0000000000ff782f */ /* 0x000fda0003800000 */
[----:B------:R-:W-:Y:S05]  /*00f0*/  @!P0 BRA `(.L_x_2) ;  /* 0x0000000000848947 */ /* 0x000fea0003800000 */
[----:B------:R-:W-:Y:S01]  /*0100*/  UMOV UR5, 0x2 ;  /* 0x0000000200057882 */ /* 0x000fe20000000000 */
[----:B------:R-:W-:Y:S02]  /*0110*/  IMAD.MOV.U32 R4, RZ, RZ, 0x1 ;  /* 0x00000001ff047424 */ /* 0x000fe400078e00ff */
[----:B------:R-:W-:Y:S02]  /*0120*/  IMAD.MOV.U32 R5, RZ, RZ, 0x3 ;  /* 0x00000003ff057424 */ /* 0x000fe400078e00ff */
[----:B------:R-:W-:Y:S04]  /*0130*/  DEPBAR.LE SB0, 0x36 ;  /* 0x00008d800000791a */ /* 0x000fe80000000000 */
[----:B------:R-:W0:Y:S02]  /*0140*/  UTCATOMSWS.FIND_AND_SET.ALIGN UP1, UR5, UR5 ;  /* 0x00000005000575e3 */ /* 0x000e240008020800 */
[----:B0-----:R-:W-:-:S04]  /*0150*/  PLOP3.LUT P0, PT, PT, PT, UP1, 0x80, 0x8 ;  /* 0x000000000008781c */ /* 0x001fc80003f0f018 */
[----:B------:R-:W-:-:S04]  /*0160*/  SEL R0, RZ, 0xffffffff, !P0 ;  /* 0xffffffffff007807 */ /* 0x000fc80004000000 */
[----:B------:R-:W-:Y:S01]  /*0170*/  ISETP.NE.AND P0, PT, R0, RZ, PT ;  /* 0x000000ff0000720c */ /* 0x000fe20003f05270 */
[----:B------:R-:W-:-:S12]  /*0180*/  IMAD.U32 R0, RZ, RZ, UR5 ;  /* 0x00000005ff007e24 */ /* 0x000fd8000f8e00ff */
[----:B------:R-:W-:Y:S05]  /*0190*/  @P0 BRA `(.L_x_3) ;  /* 0x0000000000240947 */ /* 0x000fea0003800000 */
.L_x_4:
[----:B------:R-:W-:Y:S05]  /*01a0*/  NANOSLEEP 0x64 ;  /* 0x000000640000795d */ /* 0x000fea0003800000 */
[----:B------:R-:W-:-:S05]  /*01b0*/  UMOV UR5, 0x2 ;  /* 0x0000000200057882 */ /* 0x000fca0000000000 */
[----:B------:R-:W-:Y:S04]  /*01c0*/  DEPBAR.LE SB0, 0x36 ;  /* 0x00008d800000791a */ /* 0x000fe80000000000 */
[----:B------:R-:W0:Y:S02]  /*01d0*/  UTCATOMSWS.FIND_AND_SET.ALIGN UP1, UR5, UR5 ;  /* 0x00000005000575e3 */ /* 0x000e240008020800 */
[----:B0-----:R-:W-:-:S04]  /*01e0*/  PLOP3.LUT P0, PT, PT, PT, UP1, 0x80, 0x8 ;  /* 0x000000000008781c */ /* 0x001fc80003f0f018 */
[----:B------:R-:W-:-:S04]  /*01f0*/  SEL R0, RZ, 0xffffffff, !P0 ;  /* 0xffffffffff007807 */ /* 0x000fc80004000000 */
[----:B------:R-:W-:Y:S01]  /*0200*/  ISETP.NE.AND P0, PT, R0, RZ, PT ;  /* 0x000000ff0000720c */ /* 0x000fe20003f05270 */
[----:B------:R-:W-:-:S12]  /*0210*/  IMAD.U32 R0, RZ, RZ, UR5 ;  /* 0x00000005ff007e24 */ /* 0x000fd8000f8e00ff */
[----:B------:R-:W-:Y:S05]  /*0220*/  @!P0 BRA `(.L_x_4) ;  /* 0xfffffffc00dc8947 */ /* 0x000fea000383ffff */
.L_x_3:
[C---:B------:R-:W-:Y:S01]  /*0230*/  VIADD R3, R0.reuse, 0x10 ;  /* 0x0000001000037836 */ /* 0x040fe20000000000 */
[----:B------:R-:W-:Y:S01]  /*0240*/  UMOV UR5, 0x50 ;  /* 0x0000005000057882 */ /* 0x000fe20000000000 */
[----:B------:R-:W-:Y:S01]  /*0250*/  SHF.L.U32 R2, R5, R0, RZ ;  /* 0x0000000005027219 */ /* 0x000fe200000006ff */
[----:B------:R-:W-:Y:S01]  /*0260*/  ULEA UR5, UR6, UR5, 0x18 ;  /* 0x0000000506057291 */ /* 0x000fe2000f8ec0ff */
[----:B------:R-:W-:Y:S01]  /*0270*/  IMAD.SHL.U32 R0, R0, 0x20, RZ ;  /* 0x0000002000007824 */ /* 0x000fe200078e00ff */
[----:B------:R-:W-:-:S04]  /*0280*/  SHF.L.U32 R3, R4, R3, RZ ;  /* 0x0000000304037219 */ /* 0x000fc800000006ff */
[----:B------:R-:W-:-:S05]  /*0290*/  LOP3.LUT R2, R3, R2, RZ, 0xfc, !PT ;  /* 0x0000000203027212 */ /* 0x000fca00078efcff */
[----:B------:R0:W-:Y:S04]  /*02a0*/  ATOMS.OR RZ, [UR5], R2 ;  /* 0x00000002ffff798c */ /* 0x0001e8000b000005 */
[----:B------:R0:W-:Y:S01]  /*02b0*/  STS [UR4], R0 ;  /* 0x00000000ff007988 */ /* 0x0001e20008000804 */
[----:B------:R-:W-:Y:S05]  /*02c0*/  BRA `(.L_x_2) ;  /* 0x0000000000107947 */ /* 0x000fea0003800000 */
.L_x_1:
[----:B------:R-:W-:Y:S01]  /*02d0*/  IMAD.MOV.U32 R0, RZ, RZ, -0x1 ;  /* 0xffffffffff007424 */ /* 0x000fe200078e00ff */
[----:B------:R-:W-:-:S04]  /*02e0*/  MOV R2, 0x310 ;  /* 0x0000031000027802 */ /* 0x000fc80000000f00 */
[----:B------:R0:W-:Y:S03]  /*02f0*/  STS [UR4], R0 ;  /* 0x00000000ff007988 */ /* 0x0001e60008000804 */
[----:B0-----:R-:W-:Y:S05]  /*0300*/  CALL.REL.NOINC `($__internal_1_$__cuda_sm10x_tcgen05_guardrail_trap_phase_invalid_during_alloc) ;  /* 0x0000005800147944 */ /* 0x001fea0003c00000 */
.L_x_2:
[----:B------:R-:W-:Y:S05]  /*0310*/  WARPSYNC.ALL ;  /* 0x0000000000007948 */ /* 0x000fea0003800000 */
[----:B------:R-:W-:Y:S01]  /*0320*/  NOP ;  /* 0x0000000000007918 */ /* 0x000fe20000000000 */
.L_x_0:
[----:B------:R-:W1:Y:S01]  /*0330*/  S2UR UR11, SR_CTAID.X ;  /* 0x00000000000b79c3 */ /* 0x000e620000002500 */
[----:B------:R-:W2:Y:S01]  /*0340*/  S2R R24, SR_TID.X ;  /* 0x0000000000187919 */ /* 0x000ea20000002100 */
[----:B------:R-:W3:Y:S01]  /*0350*/  LDCU.64 UR4, c[0x0][0x3b0] ;  /* 0x00007600ff0477ac */ /* 0x000ee20008000a00 */
[----:B------:R-:W-:Y:S01]  /*0360*/  UMOV UR10, 0x400 ;  /* 0x00000400000a7882 */ /* 0x000fe20000000000 */
[----:B------:R-:W4:Y:S04]  /*0370*/  LDCU.64 UR20, c[0x0][0x358] ;  /* 0x00006b00ff1477ac */ /* 0x000f280008000a00 */
[----:B------:R-:W3:Y:S08]  /*0380*/  S2UR UR8, SR_CTAID.Y ;  /* 0x00000000000879c3 */ /* 0x000ef00000002600 */
[----:B------:R-:W0:Y:S08]  /*0390*/  LDC R16, c[0x0][0x3b8] ;  /* 0x0000ee00ff107b82 */ /* 0x000e300000000800 */
[----:B------:R-:W0:Y:S01]  /*03a0*/  S2UR UR12, SR_CgaCtaId ;  /* 0x00000000000c79c3 */ /* 0x000e220000008800 */
[----:B-1----:R-:W-:-:S06]  /*03b0*/  USHF.L.U32 UR11, UR11, 0x6, URZ ;  /* 0x000000060b0b7899 */ /* 0x002fcc00080006ff */
[----:B------:R-:W-:Y:S01]  /*03c0*/  IMAD.U32 R81, RZ, RZ, UR11 ;  /* 0x0000000bff517e24 */ /* 0x000fe2000f8e00ff */
[----:B------:R-:W1:Y:S01]  /*03d0*/  LDC.64 R20, c[0x0][0x380] ;  /* 0x0000e000ff147b82 */ /* 0x000e620000000a00 */
[--C-:B--2---:R-:W-:Y:S01]  /*03e0*/  SHF.R.U32.HI R4, RZ, 0x6, R24.reuse ;  /* 0x00000006ff047819 */ /* 0x104fe20000011618 */
[----:B---3--:R-:W-:Y:S02]  /*03f0*/  UIMAD UR4, UR8, UR4, URZ ;  /* 0x00000004080472a4 */ /* 0x008fe4000f8e02ff */
[----:B------:R-:W-:Y:S02]  /*0400*/  LOP3.LUT R81, R81, 0x3f, R24, 0xf8, !PT ;  /* 0x0000003f51517812 */ /* 0x000fe400078ef818 */
[----:B------:R-:W-:Y:S01]  /*0410*/  SGXT.U32 R4, R4, 0x1 ;  /* 0x000000010404781a */ /* 0x000fe20000000000 */
[----:B------:R-:W-:Y:S01]  /*0420*/  USHF.L.U32 UR6, UR4, 0x1, URZ ;  /* 0x0000000104067899 */ /* 0x000fe200080006ff */
[----:B------:R-:W2:Y:S01]  /*0430*/  LDC.64 R52, c[0x0][0x388] ;  /* 0x0000e200ff347b82 */ /* 0x000ea20000000a00 */
[----:B0-----:R-:W-:Y:S01]  /*0440*/  IMAD R0, R81, UR5, RZ ;  /* 0x0000000551007c24 */ /* 0x001fe2000f8e02ff */
[----:B------:R-:W-:Y:S01]  /*0450*/  UIMAD.WIDE UR4, UR4, 0x2, URZ ;  /* 0x00000002040478a5 */ /* 0x000fe2000f8e02ff */
[----:B------:R-:W-:-:S02]  /*0460*/  IMAD R5, R4, R16, RZ ;  /* 0x0000001004057224 */ /* 0x000fc400078e02ff */
[----:B------:R-:W-:Y:S02]  /*0470*/  IMAD.SHL.U32 R3, R0, 0x2, RZ ;  /* 0x0000000200037824 */ /* 0x000fe400078e00ff */
[----:B------:R-:W-:Y:S01]  /*0480*/  IMAD R7, R16, 0x2, R5 ;  /* 0x0000000210077824 */ /* 0x000fe200078e0205 */
[----:B------:R-:W-:Y:S01]  /*0490*/  ULEA UR10, UR12, UR10, 0x18 ;  /* 0x0000000a0c0a7291 */ /* 0x000fe2000f8ec0ff */
[----:B------:R-:W-:-:S04]  /*04a0*/  IMAD.HI R0, R0, 0x2, RZ ;  /* 0x0000000200007827 */ /* 0x000fc800078e02ff */
[C---:B------:R-:W-:Y:S01]  /*04b0*/  IMAD R9, R16.reuse, 0x2, R7 ;  /* 0x0000000210097824 */ /* 0x040fe200078e0207 */
[----:B------:R-:W-:Y:S01]  /*04c0*/  BAR.SYNC.DEFER_BLOCKING 0x0 ;  /* 0x0000000000007b1d */ /* 0x000fe20000010000 */
[----:B-1----:R-:W-:Y:S02]  /*04d0*/  IADD3 R20, P0, P1, R3, UR6, R20 ;  /* 0x0000000603147c10 */ /* 0x002fe4000f91e014 */
[----:B------:R-:W-:Y:S02]  /*04e0*/  IMAD R11, R16, 0x2, R9 ;  /* 0x00000002100b7824 */ /* 0x000fe400078e0209 */
[----:B------:R-:W-:Y:S02]  /*04f0*/  IADD3.X R22, PT, PT, R0, UR5, R21, P0, P1 ;  /* 0x0000000500167c10 */ /* 0x000fe400087e2415 */
[----:B------:R-:W-:Y:S01]  /*0500*/  IMAD R0, R16, 0x2, R11 ;  /* 0x0000000210007824 */ /* 0x000fe200078e020b */
[CC--:B------:R-:W-:Y:S01]  /*0510*/  LEA R2, P0, R5.reuse, R20.reuse, 0x1 ;  /* 0x0000001405027211 */ /* 0x0c0fe200078008ff */
[----:B------:R-:W0:Y:S03]  /*0520*/  LDCU UR5, c[0x0][0x3c8] ;  /* 0x00007900ff0577ac */ /* 0x000e260008000800 */
[----:B------:R-:W-:Y:S01]  /*0530*/  LEA R12, P1, R0, R20, 0x1 ;  /* 0x00000014000c7211 */ /* 0x000fe200078208ff */
[----:B------:R-:W1:Y:S01]  /*0540*/  LDCU.64 UR6, c[0x0][0x3c0] ;  /* 0x00007800ff0677ac */ /* 0x000e620008000a00 */
[----:B------:R-:W-:-:S02]  /*0550*/  LEA.HI.X.SX32 R3, R5, R22, 0x1, P0 ;  /* 0x0000001605037211 */ /* 0x000fc400000f0eff */
[C---:B------:R-:W-:Y:S02]  /*0560*/  LEA R6, P0, R7.reuse, R20, 0x1 ;  /* 0x0000001407067211 */ /* 0x040fe400078008ff */
[-C--:B------:R-:W-:Y:S01]  /*0570*/  LEA.HI.X.SX32 R13, R0, R22.reuse, 0x1, P1 ;  /* 0x00000016000d7211 */ /* 0x080fe200008f0eff */
[----:B------:R-:W3:Y:S01]  /*0580*/  LDS R21, [UR10] ;  /* 0x0000000aff157984 */ /* 0x000ee20008000800 */
[----:B------:R-:W-:Y:S01]  /*0590*/  BAR.SYNC.DEFER_BLOCKING 0x0 ;  /* 0x0000000000007b1d */ /* 0x000fe20000010000 */
[C---:B------:R-:W-:Y:S01]  /*05a0*/  IMAD R0, R16.reuse, 0x2, R0 ;  /* 0x0000000210007824 */ /* 0x040fe200078e0200 */
[----:B------:R-:W-:Y:S02]  /*05b0*/  LEA.HI.X.SX32 R7, R7, R22, 0x1, P0 ;  /* 0x0000001607077211 */ /* 0x000fe400000f0eff */
[----:B------:R-:W-:Y:S01]  /*05c0*/  LEA R10, P0, R11, R20, 0x1 ;  /* 0x000000140b0a7211 */ /* 0x000fe200078008ff */
[----:B------:R-:W-:-:S03]  /*05d0*/  IMAD R5, R16, 0x2, R0 ;  /* 0x0000000210057824 */ /* 0x000fc600078e0200 */
[----:B------:R-:W-:Y:S01]  /*05e0*/  LEA.HI.X.SX32 R11, R11, R22, 0x1, P0 ;  /* 0x000000160b0b7211 */ /* 0x000fe200000f0eff */
[----:B------:R-:W-:Y:S01]  /*05f0*/  IMAD R16, R16, 0x2, R5 ;  /* 0x0000000210107824 */ /* 0x000fe200078e0205 */
[CC--:B------:R-:W-:Y:S02]  /*0600*/  LEA R14, P0, R0.reuse, R20.reuse, 0x1 ;  /* 0x00000014000e7211 */ /* 0x0c0fe400078008ff */
[C---:B------:R-:W-:Y:S02]  /*0610*/  LEA R8, P1, R9.reuse, R20, 0x1 ;  /* 0x0000001409087211 */ /* 0x040fe400078208ff */
[-C--:B------:R-:W-:Y:S02]  /*0620*/  LEA.HI.X.SX32 R15, R0, R22.reuse, 0x1, P0 ;  /* 0x00000016000f7211 */ /* 0x080fe400000f0eff */
[----:B------:R-:W-:Y:S01]  /*0630*/  LEA.HI.X.SX32 R9, R9, R22, 0x1, P1 ;  /* 0x0000001609097211 */ /* 0x000fe200008f0eff */
[----:B----4-:R4:W5:Y:S04]  /*0640*/  LDG.E.U16 R19, desc[UR20][R12.64] ;  /* 0x000000140c137981 */ /* 0x010968000c1e1500 */
[----:B------:R-:W5:Y:S04]  /*0650*/  LDG.E.U16 R18, desc[UR20][R6.64] ;  /* 0x0000001406127981 */ /* 0x000f68000c1e1500 */
[----:B------:R-:W5:Y:S01]  /*0660*/  LDG.E.U16 R8, desc[UR20][R8.64] ;  /* 0x0000001408087981 */ /* 0x000f62000c1e1500 */
[----:B----4-:R-:W-:-:S03]  /*0670*/  LEA R12, P0, R16, R20, 0x1 ;  /* 0x00000014100c7211 */ /* 0x010fc600078008ff */
[----:B------:R-:W5:Y:S01]  /*0680*/  LDG.E.U16 R11, desc[UR20][R10.64] ;  /* 0x000000140a0b7981 */ /* 0x000f62000c1e1500 */
[----:B------:R-:W-:-:S03]  /*0690*/  LEA.HI.X.SX32 R13, R16, R22, 0x1, P0 ;  /* 0x00000016100d7211 */ /* 0x000fc600000f0eff */
[----:B------:R-:W5:Y:S04]  /*06a0*/  LDG.E.U16 R14, desc[UR20][R14.64] ;  /* 0x000000140e0e7981 */ /* 0x000f68000c1e1500 */
[----:B------:R-:W5:Y:S01]  /*06b0*/  LDG.E.U16 R13, desc[UR20][R12.64] ;  /* 0x000000140c0d7981 */ /* 0x000f62000c1e1500 */
[----:B------:R-:W-:-:S03]  /*06c0*/  SHF.R.U32.HI R0, RZ, 0x5, R24 ;  /* 0x00000005ff007819 */ /* 0x000fc60000011618 */
[----:B------:R4:W5:Y:S01]  /*06d0*/  LDG.E.U16 R17, desc[UR20][R2.64] ;  /* 0x0000001402117981 */ /* 0x000962000c1e1500 */
[----:B------:R-:W-:Y:S02]  /*06e0*/  R2UR UR25, R0 ;  /* 0x00000000001972ca */ /* 0x000fe400000e0000 */
[----:B------:R-:W-:Y:S02]  /*06f0*/  LOP3.LUT R0, R24, 0x3f, RZ, 0xc0, !PT ;  /* 0x0000003f18007812 */ /* 0x000fe400078ec0ff */
[----:B----4-:R-:W-:Y:S02]  /*0700*/  LEA R2, P1, R5, R20, 0x1 ;  /* 0x0000001405027211 */ /* 0x010fe400078208ff */
[----:B---3--:R-:W-:Y:S02]  /*0710*/  R2UR UR9, R21 ;  /* 0x00000000150972ca */ /* 0x008fe400000e0000 */
[----:B------:R-:W-:Y:S02]  /*0720*/  LEA.HI.X.SX32 R3, R5, R22, 0x1, P1 ;  /* 0x0000001605037211 */ /* 0x000fe400008f0eff */
[----:B------:R-:W-:-:S03]  /*0730*/  SHF.R.S32.HI R5, RZ, 0x6, R24 ;  /* 0x00000006ff057819 */ /* 0x000fc60000011418 */
[----:B------:R3:W5:Y:S01]  /*0740*/  LDG.E.U16 R16, desc[UR20][R2.64] ;  /* 0x0000001402107981 */ /* 0x000762000c1e1500 */
[----:B------:R-:W-:Y:S01]  /*0750*/  SGXT R5, R5, 0x1 ;  /* 0x000000010505781a */ /* 0x000fe20000000200 */
[----:B---3--:R-:W-:-:S05]  /*0760*/  IMAD.SHL.U32 R2, R0, 0x2, RZ ;  /* 0x0000000200027824 */ /* 0x008fca00078e00ff */
[----:B------:R-:W-:Y:S01]  /*0770*/  LOP3.LUT R2, R2, 0x90, R5, 0x78, !PT ;  /* 0x0000009002027812 */ /* 0x000fe200078e7805 */
[----:B012---:R-:W-:Y:S06]  /*0780*/  BRA.U UP0, `(.L_x_5) ;  /* 0x0000000100187547 */ /* 0x007fec000b800000 */
[----:B------:R-:W-:Y:S01]  /*0790*/  ELECT P0, URZ, PT ;  /* 0x0000000000ff782f */ /* 0x000fe20003800000 */
[----:B------:R-:W-:Y:S01]  /*07a0*/  IMAD.MOV.U32 R3, RZ, RZ, 0x1 ;  /* 0x00000001ff037424 */ /* 0x000fe200078e00ff */
[----:B------:R-:W-:Y:S01]  /*07b0*/  UMOV UR4, 0x40 ;  /* 0x0000004000047882 */ /* 0x000fe20000000000 */
[----:B------:R-:W-:Y:S01]  /*07c0*/  UVIRTCOUNT.DEALLOC.SMPOOL 0x80 ;  /* 0x000000800000784c */ /* 0x000fe20000000000 */
[----:B------:R-:W-:-:S09]  /*07d0*/  ULEA UR4, UR12, UR4, 0x18 ;  /* 0x000000040c047291 */ /* 0x000fd2000f8ec0ff */
[----:B------:R0:W-:Y:S03]  /*07e0*/  @P0 STS.U8 [UR4], R3 ;  /* 0x00000003ff000988 */ /* 0x0001e60008000004 */
.L_x_5:
[----:B------:R-:W-:Y:S01]  /*07f0*/  LOP3.LUT R5, R24, 0xf, RZ, 0xc0, !PT ;  /* 0x0000000f18057812 */ /* 0x000fe200078ec0ff */
[----:B------:R-:W-:Y:S01]  /*0800*/  UIMAD UR6, UR8, UR6, URZ ;  /* 0x00000006080672a4 */ /* 0x000fe2000f8e02ff */
[C---:B------:R-:W-:Y:S01]  /*0810*/  LOP3.LUT R6, R2.reuse, 0x20, RZ, 0x3c, !PT ;  /* 0x0000002002067812 */ /* 0x040fe200078e3cff */
[----:B-----5:R-:W-:Y:S01]  /*0820*/  STS.U16 [R2+UR10], R17 ;  /* 0x0000001102007988 */ /* 0x020fe2000800040a */
[C---:B------:R-:W-:Y:S01]  /*0830*/  LOP3.LUT R93, R2.reuse, 0x40, RZ, 0x3c, !PT ;  /* 0x00000040025d7812 */ /* 0x040fe200078e3cff */
[----:B0-----:R-:W-:Y:S01]  /*0840*/  IMAD R3, R5, UR5, RZ ;  /* 0x0000000505037c24 */ /* 0x001fe2000f8e02ff */
[----:B------:R-:W-:Y:S01]  /*0850*/  UIMAD.WIDE UR4, UR6, 0x2, URZ ;  /* 0x00000002060478a5 */ /* 0x000fe2000f8e02ff */
[----:B------:R-:W-:Y:S01]  /*0860*/  LOP3.LUT R88, R2, 0x60, RZ, 0x3c, !PT ;  /* 0x0000006002587812 */ /* 0x000fe200078e3cff */
[----:B------:R-:W-:Y:S01]  /*0870*/  USHF.L.U32 UR4, UR25, 0x15, URZ ;  /* 0x0000001519047899 */ /* 0x000fe200080006ff */
[----:B------:R-:W-:Y:S01]  /*0880*/  IMAD.SHL.U32 R7, R3, 0x2, RZ ;  /* 0x0000000203077824 */ /* 0x000fe200078e00ff */
[----:B------:R-:W-:Y:S01]  /*0890*/  USHF.L.U32 UR12, UR6, 0x1, URZ ;  /* 0x00000001060c7899 */ /* 0x000fe200080006ff */
[----:B------:R-:W-:Y:S01]  /*08a0*/  STS.U16 [R2+UR10+0x400], R19 ;  /* 0x0004001302007988 */ /* 0x000fe2000800040a */
[----:B------:R-:W-:Y:S01]  /*08b0*/  ULOP3.LUT UR4, UR4, 0x600000, URZ, 0xc0, !UPT ;  /* 0x0060000004047892 */ /* 0x000fe2000f8ec0ff */
[----:B------:R-:W-:Y:S01]  /*08c0*/  LOP3.LUT P5, RZ, R24, 0x7f, RZ, 0xc0, !PT ;  /* 0x0000007f18ff7812 */ /* 0x000fe200078ac0ff */
[----:B------:R-:W-:Y:S01]  /*08d0*/  UMOV UR6, 0x1 ;  /* 0x0000000100067882 */ /* 0x000fe20000000000 */
[----:B------:R-:W-:Y:S01]  /*08e0*/  STS.U16 [R6+UR10+0x100], R18 ;  /* 0x0001001206007988 */ /* 0x000fe2000800040a */
[----:B------:R-:W-:Y:S01]  /*08f0*/  IADD3 R52, P0, P1, R7, UR12, R52 ;  /* 0x0000000c07347c10 */ /* 0x000fe2000f91e034 */
[----:B------:R-:W-:Y:S01]  /*0900*/  UIADD3 UR12, UPT, UPT, UR9, UR4, URZ ;  /* 0x00000004090c7290 */ /* 0x000fe2000fffe0ff */
[----:B------:R-:W-:Y:S01]  /*0910*/  IMAD.U32 R7, RZ, RZ, UR7 ;  /* 0x00000007ff077e24 */ /* 0x000fe2000f8e00ff */
[----:B------:R0:W-:Y:S01]  /*0920*/  STS.U16 [R6+UR10+0x500], R14 ;  /* 0x0005000e06007988 */ /* 0x0001e2000800040a */
[----:B------:R-:W-:Y:S01]  /*0930*/  UIADD3 UR13, UPT, UPT, UR10, 0x2000, URZ ;  /* 0x000020000a0d7890 */ /* 0x000fe2000fffe0ff */
[----:B------:R-:W-:Y:S01]  /*0940*/  IMAD.U32 R23, RZ, RZ, UR7 ;  /* 0x00000007ff177e24 */ /* 0x000fe2000f8e00ff */
[----:B------:R-:W-:Y:S01]  /*0950*/  UIADD3 UR28, UPT, UPT, UR11, 0x40, URZ ;  /* 0x000000400b1c7890 */ /* 0x000fe2000fffe0ff */
[----:B------:R1:W-:Y:S01]  /*0960*/  STS.U16 [R93+UR10+0x200], R8 ;  /* 0x000200085d007988 */ /* 0x0003e2000800040a */
[----:B------:R-:W-:Y:S01]  /*0970*/  IMAD.U32 R12, RZ, RZ, UR7 ;  /* 0x00000007ff0c7e24 */ /* 0x000fe2000f8e00ff */
[----:B------:R-:W-:Y:S01]  /*0980*/  PRMT R9, RZ, 0x7610, R9 ;  /* 0x00007610ff097816 */ /* 0x000fe20000000009 */
[----:B------:R-:W-:Y:S01]  /*0990*/  VOTEU.ALL UP1, P5 ;  /* 0x0000000000ff7886 */ /* 0x000fe20002820000 */
[----:B------:R-:W-:Y:S01]  /*09a0*/  STS.U16 [R93+UR10+0x600], R16 ;  /* 0x000600105d007988 */ /* 0x000fe2000800040a */
[----:B------:R-:W-:Y:S01]  /*09b0*/  VOTEU.ALL UP2, P5 ;  /* 0x0000000000ff7886 */ /* 0x000fe20002840000 */
[----:B0-----:R-:W-:Y:S01]  /*09c0*/  IMAD.HI R6, R3, 0x2, RZ ;  /* 0x0000000203067827 */ /* 0x001fe200078e02ff */
[----:B------:R-:W-:Y:S01]  /*09d0*/  SHF.R.U32.HI R3, RZ, 0x4, R24 ;  /* 0x00000004ff037819 */ /* 0x000fe20000011618 */
[----:B------:R0:W-:Y:S01]  /*09e0*/  STS.U16 [R88+UR10+0x300], R11 ;  /* 0x0003000b58007988 */ /* 0x0001e2000800040a */
[----:B------:R-:W-:Y:S01]  /*09f0*/  PRMT R15, RZ, 0x7610, R15 ;  /* 0x00007610ff0f7816 */ /* 0x000fe2000000000f */
[----:B-1----:R-:W-:Y:S01]  /*0a00*/  IMAD.U32 R8, RZ, RZ, UR7 ;  /* 0x00000007ff087e24 */ /* 0x002fe2000f8e00ff */
[----:B------:R-:W-:Y:S01]  /*0a10*/  SGXT.U32 R3, R3, 0x3 ;  /* 0x000000030303781a */ /* 0x000fe20000000000 */
[----:B------:R1:W-:Y:S01]  /*0a20*/  STS.U16 [R88+UR10+0x700], R13 ;  /* 0x0007000d58007988 */ /* 0x0003e2000800040a */
[----:B------:R-:W-:Y:S01]  /*0a30*/  IADD3.X R10, PT, PT, R6, UR5, R53, P0, P1 ;  /* 0x00000005060a7c10 */ /* 0x000fe200087e2435 */
[----:B------:R-:W-:Y:S01]  /*0a40*/  IMAD.U32 R6, RZ, RZ, UR7 ;  /* 0x00000007ff067e24 */ /* 0x000fe2000f8e00ff */
[----:B------:R-:W-:-:S04]  /*0a50*/  @!UP1 UIADD3 UR4, UPT, UPT, -UR6, 0x100000, URZ ;  /* 0x0010000006049890 */ /* 0x000fc8000fffe1ff */
[----:B------:R-:W-:Y:S02]  /*0a60*/  @!UP1 USHF.L.U32 UR5, UR4, 0xb, URZ ;  /* 0x0000000b04059899 */ /* 0x000fe400080006ff */
[----:B------:R-:W-:Y:S01]  /*0a70*/  @!UP1 USHF.L.U32 UR4, UR4, 0x1, URZ ;  /* 0x0000000104049899 */ /* 0x000fe200080006ff */
[----:B------:R-:W-:Y:S01]  /*0a80*/  STTM.16dp32bit_t0_t15.x8 tmem[UR12], RZ ;  /* 0x000000ff000079ed */ /* 0x000fe2000898000c */
[----:B------:R-:W-:Y:S01]  /*0a90*/  STTM.16dp32bit_t16_t31.x8 tmem[UR12+0x8], RZ ;  /* 0x000008ff000079ed */ /* 0x000fe200089a000c */
[----:B------:R-:W2:Y:S02]  /*0aa0*/  FENCE.VIEW.ASYNC.T ;  /* 0x00000000000073c6 */ /* 0x000ea40000000200 */
[----:B--2---:R-:W-:Y:S01]  /*0ab0*/  BAR.SYNC.DEFER_BLOCKING 0x0 ;  /* 0x0000000000007b1d */ /* 0x004fe20000010000 */
[----:B------:R-:W-:Y:S01]  /*0ac0*/  IMAD R3, R3, UR7, RZ ;  /* 0x0000000703037c24 */ /* 0x000fe2000f8e02ff */
[----:B------:R-:W-:Y:S01]  /*0ad0*/  ISETP.LT.AND P0, PT, RZ, UR28, PT ;  /* 0x0000001cff007c0c */ /* 0x000fe2000bf01270 */
[----:B------:R-:W-:Y:S01]  /*0ae0*/  IMAD.U32 R25, RZ, RZ, UR7 ;  /* 0x00000007ff197e24 */ /* 0x000fe2000f8e00ff */
[----:B------:R-:W-:Y:S01]  /*0af0*/  PRMT R17, RZ, 0x7610, R17 ;  /* 0x00007610ff117816 */ /* 0x000fe20000000011 */
[----:B------:R-:W-:Y:S01]  /*0b00*/  IMAD R6, R6, 0x8, R3 ;  /* 0x0000000806067824 */ /* 0x000fe200078e0203 */
[-C--:B------:R-:W-:Y:S01]  /*0b10*/  LEA R86, P1, R3, R52.reuse, 0x1 ;  /* 0x0000003403567211 */ /* 0x080fe200078208ff */
[----:B------:R-:W-:Y:S01]  /*0b20*/  IMAD.U32 R14, RZ, RZ, UR7 ;  /* 0x00000007ff0e7e24 */ /* 0x000fe2000f8e00ff */
[----:B------:R-:W-:Y:S01]  /*0b30*/  PRMT R19, RZ, 0x7610, R19 ;  /* 0x00007610ff137816 */ /* 0x000fe20000000013 */
[----:B------:R-:W-:Y:S01]  /*0b40*/  IMAD R7, R7, 0x8, R6 ;  /* 0x0000000807077824 */ /* 0x000fe200078e0206 */
[----:B------:R-:W-:Y:S01]  /*0b50*/  LEA R84, P2, R6, R52, 0x1 ;  /* 0x0000003406547211 */ /* 0x000fe200078408ff */
[----:B------:R-:W2:Y:S01]  /*0b60*/  LDCU.64 UR14, c[0x0][0x3d0] ;  /* 0x00007a00ff0e77ac */ /* 0x000ea20008000a00 */
[----:B------:R-:W-:Y:S01]  /*0b70*/  LEA.HI.X.SX32 R87, R3, R10, 0x1, P1 ;  /* 0x0000000a03577211 */ /* 0x000fe200008f0eff */
[----:B------:R-:W-:Y:S01]  /*0b80*/  IMAD R8, R8, 0x8, R7 ;  /* 0x0000000808087824 */ /* 0x000fe200078e0207 */
[----:B------:R-:W-:Y:S01]  /*0b90*/  LEA R82, P1, R7, R52, 0x1 ;  /* 0x0000003407527211 */ /* 0x000fe200078208ff */
[----:B------:R-:W3:Y:S01]  /*0ba0*/  LDC.64 R36, c[0x0][0x390] ;  /* 0x0000e400ff247b82 */ /* 0x000ee20000000a00 */
[-C--:B------:R-:W-:Y:S01]  /*0bb0*/  LEA.HI.X.SX32 R85, R6, R10.reuse, 0x1, P2 ;  /* 0x0000000a06557211 */ /* 0x080fe200010f0eff */
[----:B------:R-:W-:Y:S01]  /*0bc0*/  IMAD R3, R23, 0x8, R8 ;  /* 0x0000000817037824 */ /* 0x000fe200078e0208 */
[----:B------:R-:W-:-:S02]  /*0bd0*/  LEA.HI.X.SX32 R83, R7, R10, 0x1, P1 ;  /* 0x0000000a07537211 */ /* 0x000fc400008f0eff */
[-C--:B------:R-:W-:Y:S01]  /*0be0*/  LEA R64, P1, R8, R52.reuse, 0x1 ;  /* 0x0000003408407211 */ /* 0x080fe200078208ff */
[----:B------:R-:W-:Y:S01]  /*0bf0*/  IMAD R6, R12, 0x8, R3 ;  /* 0x000000080c067824 */ /* 0x000fe200078e0203 */
[----:B------:R-:W-:Y:S01]  /*0c00*/  LEA R62, P2, R3, R52, 0x1 ;  /* 0x00000034033e7211 */ /* 0x000fe200078408ff */
[----:B------:R-:W4:Y:S02]  /*0c10*/  FENCE.VIEW.ASYNC.S ;  /* 0x00000000000073c6 */ /* 0x000f240000000000 */
[----:B----4-:R4:W0:Y:S02]  /*0c20*/  @!UP2 SYNCS.EXCH.64 URZ, [UR13], UR4 ;  /* 0x000000040dffa5b2 */ /* 0x0108240008000100 */
[----:B0-----:R-:W-:Y:S01]  /*0c30*/  BAR.SYNC.DEFER_BLOCKING 0x0 ;  /* 0x0000000000007b1d */ /* 0x001fe20000010000 */
[----:B------:R-:W-:Y:S01]  /*0c40*/  IMAD R7, R25, 0x8, R6 ;  /* 0x0000000819077824 */ /* 0x000fe200078e0206 */
[----:B------:R-:W-:Y:S02]  /*0c50*/  LEA.HI.X.SX32 R65, R8, R10, 0x1, P1 ;  /* 0x0000000a08417211 */ /* 0x000fe400008f0eff */
[----:B------:R-:W-:-:S02]  /*0c60*/  LEA R56, P1, R6, R52, 0x1 ;  /* 0x0000003406387211 */ /* 0x000fc400078208ff */
[-C--:B------:R-:W-:Y:S01]  /*0c70*/  LEA.HI.X.SX32 R63, R3, R10.reuse, 0x1, P2 ;  /* 0x0000000a033f7211 */ /* 0x080fe200010f0eff */
[----:B------:R-:W-:Y:S01]  /*0c80*/  IMAD R3, R14, 0x8, R7 ;  /* 0x000000080e037824 */ /* 0x000fe200078e0207 */
[----:B------:R-:W-:Y:S02]  /*0c90*/  LEA.HI.X.SX32 R57, R6, R10, 0x1, P1 ;  /* 0x0000000a06397211 */ /* 0x000fe400008f0eff */
[-C--:B------:R-:W-:Y:S02]  /*0ca0*/  LEA R54, P1, R7, R52.reuse, 0x1 ;  /* 0x0000003407367211 */ /* 0x080fe400078208ff */
[----:B------:R-:W-:Y:S02]  /*0cb0*/  LEA R52, P2, R3, R52, 0x1 ;  /* 0x0000003403347211 */ /* 0x000fe400078408ff */
[----:B------:R-:W-:Y:S02]  /*0cc0*/  PRMT R11, RZ, 0x7610, R11 ;  /* 0x00007610ff0b7816 */ /* 0x000fe4000000000b */
[----:B-1----:R-:W-:-:S02]  /*0cd0*/  PRMT R13, RZ, 0x7610, R13 ;  /* 0x00007610ff0d7816 */ /* 0x002fc4000000000d */
[----:B------:R-:W-:Y:S02]  /*0ce0*/  PRMT R21, RZ, 0x7610, R21 ;  /* 0x00007610ff157816 */ /* 0x000fe40000000015 */
[----:B------:R-:W-:Y:S02]  /*0cf0*/  PRMT R23, RZ, 0x7610, R23 ;  /* 0x00007610ff177816 */ /* 0x000fe40000000017 */
[-C--:B------:R-:W-:Y:S02]  /*0d00*/  LEA.HI.X.SX32 R55, R7, R10.reuse, 0x1, P1 ;  /* 0x0000000a07377211 */ /* 0x080fe400008f0eff */
[----:B------:R-:W-:Y:S01]  /*0d10*/  LEA.HI.X.SX32 R53, R3, R10, 0x1, P2 ;  /* 0x0000000a03357211 */ /* 0x000fe200010f0eff */
[----:B------:R-:W3:Y:S01]  /*0d20*/  @P0 LDG.E.U16 R9, desc[UR20][R86.64] ;  /* 0x0000001456090981 */ /* 0x000ee2000c1e1500 */
[----:B------:R-:W0:Y:S03]  /*0d30*/  LDC R3, c[0x0][0x3d8] ;  /* 0x0000f600ff037b82 */ /* 0x000e260000000800 */
[----:B------:R-:W3:Y:S04]  /*0d40*/  @P0 LDG.E.U16 R15, desc[UR20][R84.64] ;  /* 0x00000014540f0981 */ /* 0x000ee8000c1e1500 */
[----:B------:R-:W3:Y:S04]  /*0d50*/  @P0 LDG.E.U16 R17, desc[UR20][R82.64] ;  /* 0x0000001452110981 */ /* 0x000ee8000c1e1500 */
[----:B------:R-:W3:Y:S04]  /*0d60*/  @P0 LDG.E.U16 R19, desc[UR20][R64.64] ;  /* 0x0000001440130981 */ /* 0x000ee8000c1e1500 */
[----:B------:R-:W3:Y:S04]  /*0d70*/  @P0 LDG.E.U16 R11, desc[UR20][R62.64] ;  /* 0x000000143e0b0981 */ /* 0x000ee8000c1e1500 */
[----:B------:R-:W3:Y:S04]  /*0d80*/  @P0 LDG.E.U16 R13, desc[UR20][R56.64] ;  /* 0x00000014380d0981 */ /* 0x000ee8000c1e1500 */
[----:B------:R-:W3:Y:S04]  /*0d90*/  @P0 LDG.E.U16 R21, desc[UR20][R54.64] ;  /* 0x0000001436150981 */ /* 0x000ee8000c1e1500 */
[----:B------:R-:W3:Y:S01]  /*0da0*/  @P0 LDG.E.U16 R23, desc[UR20][R52.64] ;  /* 0x0000001434170981 */ /* 0x000ee2000c1e1500 */
[----:B--2---:R-:W-:Y:S01]  /*0db0*/  UIMAD UR14, UR8, UR14, URZ ;  /* 0x0000000e080e72a4 */ /* 0x004fe2000f8e02ff */
[----:B------:R-:W-:Y:S01]  /*0dc0*/  IMAD R8, R0, UR15, RZ ;  /* 0x0000000f00087c24 */ /* 0x000fe2000f8e02ff */
[----:B------:R-:W-:-:S04]  /*0dd0*/  @!UP1 UIADD3 UR16, UPT, UPT, -UR6, 0x100000, URZ ;  /* 0x0010000006109890 */ /* 0x000fc8000fffe1ff */
[----:B------:R-:W-:Y:S02]  /*0de0*/  @!UP1 USHF.L.U32 UR17, UR16, 0xb, URZ ;  /* 0x0000000b10119899 */ /* 0x000fe400080006ff */
[----:B------:R-:W-:Y:S01]  /*0df0*/  @!UP1 USHF.L.U32 UR16, UR16, 0x1, URZ ;  /* 0x0000000110109899 */ /* 0x000fe200080006ff */
[----:B------:R-:W-:Y:S01]  /*0e00*/  VOTEU.ALL UP2, P5 ;  /* 0x0000000000ff7886 */ /* 0x000fe20002840000 */
[----:B----4-:R-:W-:Y:S01]  /*0e10*/  USHF.L.U32 UR4, UR14, 0x1, URZ ;  /* 0x000000010e047899 */ /* 0x010fe200080006ff */
[----:B------:R-:W-:Y:S01]  /*0e20*/  IMAD.SHL.U32 R7, R8, 0x2, RZ ;  /* 0x0000000208077824 */ /* 0x000fe200078e00ff */
[----:B------:R-:W-:Y:S01]  /*0e30*/  LOP3.LUT R6, R24, 0x60, RZ, 0xc0, !PT ;  /* 0x0000006018067812 */ /* 0x000fe200078ec0ff */
[----:B------:R-:W-:Y:S01]  /*0e40*/  IMAD.HI R8, R8, 0x2, RZ ;  /* 0x0000000208087827 */ /* 0x000fe200078e02ff */
[----:B------:R-:W-:Y:S02]  /*0e50*/  UIADD3 UR29, UPT, UPT, UR9, 0x100000, URZ ;  /* 0x00100000091d7890 */ /* 0x000fe4000fffe0ff */
[----:B---3--:R-:W-:Y:S01]  /*0e60*/  IADD3 R36, P1, P4, R7, UR4, R36 ;  /* 0x0000000407247c10 */ /* 0x008fe2000fc3e024 */
[----:B------:R-:W-:Y:S01]  /*0e70*/  UIMAD.WIDE UR4, UR14, 0x2, URZ ;  /* 0x000000020e0478a5 */ /* 0x000fe2000f8e02ff */
[----:B------:R-:W-:Y:S01]  /*0e80*/  IMAD.SHL.U32 R61, R24, 0x2, RZ ;  /* 0x00000002183d7824 */ /* 0x000fe200078e00ff */
[----:B------:R-:W-:Y:S01]  /*0e90*/  LEA.HI R0, R6, R5, RZ, 0x1f ;  /* 0x0000000506007211 */ /* 0x000fe200078ff8ff */
[----:B0-----:R-:W-:Y:S01]  /*0ea0*/  IMAD R38, R4, R3, RZ ;  /* 0x0000000304267224 */ /* 0x001fe200078e02ff */
[----:B------:R0:W1:Y:S01]  /*0eb0*/  @!UP2 SYNCS.EXCH.64 URZ, [UR10+0x2008], UR16 ;  /* 0x002008100affa5b2 */ /* 0x0000620008000100 */
[----:B------:R-:W-:Y:S01]  /*0ec0*/  VOTEU.ALL UP2, P5 ;  /* 0x0000000000ff7886 */ /* 0x000fe20002840000 */
[----:B------:R-:W-:Y:S01]  /*0ed0*/  IADD3.X R37, PT, PT, R8, UR5, R37, P1, P4 ;  /* 0x0000000508257c10 */ /* 0x000fe20008fe8425 */
[----:B------:R-:W-:Y:S01]  /*0ee0*/  IMAD R40, R3, 0x2, R38 ;  /* 0x0000000203287824 */ /* 0x000fe200078e0226 */
[----:B------:R-:W-:-:S04]  /*0ef0*/  @!UP1 UIADD3 UR4, UPT, UPT, -UR6, 0x100000, URZ ;  /* 0x0010000006049890 */ /* 0x000fc8000fffe1ff */
[----:B------:R-:W-:Y:S02]  /*0f00*/  @!UP1 USHF.L.U32 UR5, UR4, 0xb, URZ ;  /* 0x0000000b04059899 */ /* 0x000fe400080006ff */
[----:B------:R-:W-:Y:S01]  /*0f10*/  @!UP1 USHF.L.U32 UR4, UR4, 0x1, URZ ;  /* 0x0000000104049899 */ /* 0x000fe200080006ff */
[----:B------:R-:W-:Y:S01]  /*0f20*/  VIADD R0, R0, UR11 ;  /* 0x0000000b00007c36 */ /* 0x000fe20008000000 */
[----:B------:R-:W-:Y:S01]  /*0f30*/  ISETP.EQ.U32.AND P1, PT, RZ, UR25, P0 ;  /* 0x00000019ff007c0c */ /* 0x000fe20008722070 */
[----:B------:R-:W-:Y:S01]  /*0f40*/  IMAD R42, R3, 0x2, R40 ;  /* 0x00000002032a7824 */ /* 0x000fe200078e0228 */
[----:B------:R-:W-:Y:S01]  /*0f50*/  LOP3.LUT R61, R61, 0x20, RZ, 0xc0, !PT ;  /* 0x000000203d3d7812 */ /* 0x000fe200078ec0ff */
[----:B------:R-:W2:Y:S02]  /*0f60*/  LDCU UR14, c[0x0][0x3a8] ;  /* 0x00007500ff0e77ac */ /* 0x000ea40008000800 */
[----:B------:R-:W-:Y:S01]  /*0f70*/  IMAD R58, R3, 0x2, R42 ;  /* 0x00000002033a7824 */ /* 0x000fe200078e022a */
[C---:B------:R-:W-:Y:S01]  /*0f80*/  LOP3.LUT R5, R61.reuse, 0x2, RZ, 0xfc, !PT ;  /* 0x000000023d057812 */ /* 0x040fe200078efcff */
[----:B------:R-:W-:Y:S01]  /*0f90*/  UIADD3 UR6, UPT, UPT, UR10, 0x1000, URZ ;  /* 0x000010000a067890 */ /* 0x000fe2000fffe0ff */
[----:B------:R-:W-:-:S02]  /*0fa0*/  LOP3.LUT R7, R61, 0x3, RZ, 0xfc, !PT ;  /* 0x000000033d077812 */ /* 0x000fc400078efcff */
[C---:B------:R-:W-:Y:S02]  /*0fb0*/  ISETP.GE.AND P3, PT, R0.reuse, R5, PT ;  /* 0x000000050000720c */ /* 0x040fe40003f66270 */
[----:B------:R-:W-:Y:S01]  /*0fc0*/  ISETP.GE.AND P2, PT, R0, R7, PT ;  /* 0x000000070000720c */ /* 0x000fe20003f46270 */
[----:B------:R0:W-:Y:S04]  /*0fd0*/  STS.U16 [R2+UR10+0x800], R9 ;  /* 0x0008000902007988 */ /* 0x0001e8000800040a */
[----:B------:R0:W-:Y:S04]  /*0fe0*/  STS.U16 [R2+UR10+0x900], R15 ;  /* 0x0009000f02007988 */ /* 0x0001e8000800040a */
[----:B------:R0:W-:Y:S04]  /*0ff0*/  STS.U16 [R2+UR10+0xa00], R17 ;  /* 0x000a001102007988 */ /* 0x0001e8000800040a */
[----:B------:R0:W-:Y:S04]  /*1000*/  STS.U16 [R2+UR10+0xb00], R19 ;  /* 0x000b001302007988 */ /* 0x0001e8000800040a */
[----:B------:R0:W-:Y:S04]  /*1010*/  STS.U16 [R2+UR10+0xc00], R11 ;  /* 0x000c000b02007988 */ /* 0x0001e8000800040a */
[----:B------:R0:W-:Y:S04]  /*1020*/  STS.U16 [R2+UR10+0xd00], R13 ;  /* 0x000d000d02007988 */ /* 0x0001e8000800040a */
[----:B------:R0:W-:Y:S04]  /*1030*/  STS.U16 [R2+UR10+0xe00], R21 ;  /* 0x000e001502007988 */ /* 0x0001e8000800040a */
[----:B------:R0:W-:Y:S01]  /*1040*/  STS.U16 [R2+UR10+0xf00], R23 ;  /* 0x000f001702007988 */ /* 0x0001e2000800040a */
[----:B-1----:R1:W-:Y:S06]  /*1050*/  MEMBAR.ALL.CTA ;  /* 0x0000000000007992 */ /* 0x0023ec0000008000 */
[----:B-1----:R-:W-:Y:S04]  /*1060*/  FENCE.VIEW.ASYNC.S ;  /* 0x00000000000073c6 */ /* 0x002fe80000000000 */
[----:B------:R-:W1:Y:S02]  /*1070*/  FENCE.VIEW.ASYNC.S ;  /* 0x00000000000073c6 */ /* 0x000e640000000000 */
[----:B-1----:R0:W1:Y:S02]  /*1080*/  @!UP2 SYNCS.EXCH.64 URZ, [UR10+0x1000], UR4 ;  /* 0x001000040affa5b2 */ /* 0x0020640008000100 */
[----:B-1----:R-:W-:Y:S06]  /*1090*/  BAR.SYNC.DEFER_BLOCKING 0x0 ;  /* 0x0000000000007b1d */ /* 0x002fec0000010000 */
[----:B0-2---:R-:W-:Y:S05]  /*10a0*/  @!P1 BRA `(.L_x_6) ;  /* 0x00000000003c9947 */ /* 0x005fea0003800000 */
[----:B------:R-:W-:Y:S02]  /*10b0*/  UIADD3 UR4, UPT, UPT, UR10, 0x800, URZ ;  /* 0x000008000a047890 */ /* 0x000fe4000fffe0ff */
[----:B------:R-:W-:Y:S02]  /*10c0*/  USHF.R.U32.HI UR16, URZ, 0x4, UR10 ;  /* 0x00000004ff107899 */ /* 0x000fe4000801160a */
[----:B------:R-:W-:Y:S02]  /*10d0*/  USHF.R.U32.HI UR4, URZ, 0x4, UR4 ;  /* 0x00000004ff047899 */ /* 0x000fe40008011604 */
[----:B------:R-:W-:Y:S02]  /*10e0*/  USGXT.U32 UR16, UR16, 0xe ;  /* 0x0000000e1010789a */ /* 0x000fe40008000000 */
[----:B------:R-:W-:Y:S01]  /*10f0*/  USGXT.U32 UR18, UR4, 0xe ;  /* 0x0000000e0412789a */ /* 0x000fe20008000000 */
[----:B------:R-:W-:Y:S02]  /*1100*/  UMOV UR5, URZ ;  /* 0x000000ff00057c82 */ /* 0x000fe40008000000 */
[----:B------:R-:W-:Y:S01]  /*1110*/  UMOV UR4, UR6 ;  /* 0x0000000600047c82 */ /* 0x000fe20008000000 */
[----:B------:R-:W-:Y:S01]  /*1120*/  UMOV UR22, 0x0 ;  /* 0x0000000000167882 */ /* 0x000fe20000000000 */
[----:B------:R-:W-:Y:S01]  /*1130*/  UMOV UR23, 0x4108490 ;  /* 0x0410849000177882 */ /* 0x000fe20000000000 */
[----:B------:R-:W-:Y:S01]  /*1140*/  UMOV UR17, 0x40004040 ;  /* 0x4000404000117882 */ /* 0x000fe20000000000 */
[----:B------:R-:W-:Y:S01]  /*1150*/  UMOV UR19, 0xc0004010 ;  /* 0xc000401000137882 */ /* 0x000fe20000000000 */
[----:B------:R-:W-:Y:S01]  /*1160*/  UMOV UR4, UR4 ;  /* 0x0000000400047c82 */ /* 0x000fe20008000000 */
[----:B------:R0:W-:Y:S01]  /*1170*/  UTCHMMA gdesc[UR16], gdesc[UR18], tmem[UR29], tmem[UR22], idesc[UR23], !UPT ;  /* 0x00ff1612100075ea */ /* 0x0001e2000f80001d */
[----:B------:R0:W-:Y:S01]  /*1180*/  UTCBAR [UR4], URZ ;  /* 0x000000ff040073e9 */ /* 0x0001e200080000ff */
[----:B------:R-:W-:-:S02]  /*1190*/  NOP ;  /* 0x0000000000007918 */ /* 0x000fc40000000000 */
.L_x_6:
[----:B------:R-:W-:Y:S05]  /*11a0*/  @!P0 BRA `(.L_x_7) ;  /* 0x0000000000088947 */ /* 0x000fea0003800000 */
[----:B------:R-:W1:Y:S02]  /*11b0*/  SYNCS.PHASECHK.TRANS64.TRYWAIT P4, [UR10+0x1000], RZ ;  /* 0x001000ffff0075a7 */ /* 0x000e64000808110a */
[----:B-1----:R-:W-:Y:S05]  /*11c0*/  @!P4 BRA `(.L_x_8) ;  /* 0x000000480028c947 */ /* 0x002fea0003800000 */
.L_x_7:
[----:B------:R-:W-:Y:S01]  /*11d0*/  BAR.SYNC.DEFER_BLOCKING 0x0 ;  /* 0x0000000000007b1d */ /* 0x000fe20000010000 */
[C---:B------:R-:W-:Y:S01]  /*11e0*/  IMAD R60, R3.reuse, 0x2, R58 ;  /* 0x00000002033c7824 */ /* 0x040fe200078e023a */
[-C--:B------:R-:W-:Y:S02]  /*11f0*/  LEA R50, P5, R38, R36.reuse, 0x1 ;  /* 0x0000002426327211 */ /* 0x080fe400078a08ff */
[-C--:B------:R-:W-:Y:S01]  /*1200*/  LEA R48, P4, R40, R36.reuse, 0x1 ;  /* 0x0000002428307211 */ /* 0x080fe200078808ff */
[C---:B------:R-:W-:Y:S01]  /*1210*/  IMAD R66, R3.reuse, 0x2, R60 ;  /* 0x0000000203427824 */ /* 0x040fe200078e023c */
[-C--:B------:R-:W-:Y:S01]  /*1220*/  LEA.HI.X.SX32 R51, R38, R37.reuse, 0x1, P5 ;  /* 0x0000002526337211 */ /* 0x080fe200028f0eff */
[----:B------:R-:W-:Y:S01]  /*1230*/  LDTM.16dp32bit_t0_t15.x32 R4, tmem[UR12+0x100000] ;  /* 0x1000000c000479ee */ /* 0x000fe20008a80000 */
[----:B------:R-:W1:Y:S01]  /*1240*/  LDTM.16dp32bit_t16_t31.x32 R4, tmem[UR12+0x100020] ;  /* 0x1000200c000479ee */ /* 0x000e620008aa0000 */
[-C--:B------:R-:W-:Y:S01]  /*1250*/  LEA R46, P5, R42, R36.reuse, 0x1 ;  /* 0x000000242a2e7211 */ /* 0x080fe200078a08ff */
[----:B------:R-:W-:Y:S01]  /*1260*/  IMAD R68, R3, 0x2, R66 ;  /* 0x0000000203447824 */ /* 0x000fe200078e0242 */
[----:B------:R-:W-:Y:S01]  /*1270*/  LEA.HI.X.SX32 R49, R40, R37, 0x1, P4 ;  /* 0x0000002528317211 */ /* 0x000fe200020f0eff */
[----:B------:R-:W2:Y:S01]  /*1280*/  S2R R72, SR_TID.X ;  /* 0x0000000000487919 */ /* 0x000ea20000002100 */
[----:B------:R-:W-:-:S02]  /*1290*/  LEA R44, P4, R58, R36, 0x1 ;  /* 0x000000243a2c7211 */ /* 0x000fc400078808ff */
[-C--:B------:R-:W-:Y:S02]  /*12a0*/  LEA.HI.X.SX32 R47, R42, R37.reuse, 0x1, P5 ;  /* 0x000000252a2f7211 */ /* 0x080fe400028f0eff */
[-C--:B------:R-:W-:Y:S02]  /*12b0*/  LEA R42, P5, R60, R36.reuse, 0x1 ;  /* 0x000000243c2a7211 */ /* 0x080fe400078a08ff */
[-C--:B------:R-:W-:Y:S01]  /*12c0*/  LEA.HI.X.SX32 R45, R58, R37.reuse, 0x1, P4 ;  /* 0x000000253a2d7211 */ /* 0x080fe200020f0eff */
[----:B------:R-:W-:Y:S01]  /*12d0*/  IMAD R58, R3, 0x2, R68 ;  /* 0x00000002033a7824 */ /* 0x000fe200078e0244 */
[-C--:B------:R-:W-:Y:S02]  /*12e0*/  LEA R40, P4, R66, R36.reuse, 0x1 ;  /* 0x0000002442287211 */ /* 0x080fe400078808ff */
[----:B------:R-:W-:Y:S02]  /*12f0*/  LEA.HI.X.SX32 R43, R60, R37, 0x1, P5 ;  /* 0x000000253c2b7211 */ /* 0x000fe400028f0eff */
[----:B------:R-:W-:-:S02]  /*1300*/  LEA R38, P5, R68, R36, 0x1 ;  /* 0x0000002444267211 */ /* 0x000fc400078a08ff */
[-C--:B------:R-:W-:Y:S02]  /*1310*/  LEA.HI.X.SX32 R41, R66, R37.reuse, 0x1, P4 ;  /* 0x0000002542297211 */ /* 0x080fe400020f0eff */
[----:B------:R-:W-:Y:S02]  /*1320*/  LEA R36, P4, R58, R36, 0x1 ;  /* 0x000000243a247211 */ /* 0x000fe400078808ff */
[-C--:B------:R-:W-:Y:S01]  /*1330*/  LEA.HI.X.SX32 R39, R68, R37.reuse, 0x1, P5 ;  /* 0x0000002544277211 */ /* 0x080fe200028f0eff */
[----:B-1----:R-:W-:Y:S01]  /*1340*/  FMUL R6, R6, UR14 ;  /* 0x0000000e06067c20 */ /* 0x002fe20008400000 */
[----:B------:R-:W-:Y:S01]  /*1350*/  LOP3.LUT R3, R61, 0x5, RZ, 0xfc, !PT ;  /* 0x000000053d037812 */ /* 0x000fe200078efcff */
[----:B------:R-:W-:Y:S01]  /*1360*/  FMUL R8, R8, UR14 ;  /* 0x0000000e08087c20 */ /* 0x000fe20008400000 */
[----:B------:R-:W-:Y:S01]  /*1370*/  LEA.HI.X.SX32 R37, R58, R37, 0x1, P4 ;  /* 0x000000253a257211 */ /* 0x000fe200020f0eff */
[----:B------:R-:W-:Y:S01]  /*1380*/  FMUL R58, R7, UR14 ;  /* 0x0000000e073a7c20 */ /* 0x000fe20008400000 */
[C---:B------:R-:W-:Y:S01]  /*1390*/  LOP3.LUT R59, R61.reuse, 0x4, RZ, 0xfc, !PT ;  /* 0x000000043d3b7812 */ /* 0x040fe200078efcff */
[----:B------:R-:W-:Y:S01]  /*13a0*/  FMUL R10, R10, UR14 ;  /* 0x0000000e0a0a7c20 */ /* 0x000fe20008400000 */
[----:B------:R-:W-:Y:S01]  /*13b0*/  ISETP.GE.AND P4, PT, R0, R3, PT ;  /* 0x000000030000720c */ /* 0x000fe20003f86270 */
[----:B------:R-:W-:Y:S01]  /*13c0*/  FMUL R12, R12, UR14 ;  /* 0x0000000e0c0c7c20 */ /* 0x000fe20008400000 */
[----:B------:R-:W-:Y:S01]  /*13d0*/  FSEL R3, R6, -INF , P3 ;  /* 0xff80000006037808 */ /* 0x000fe20001800000 */
[----:B------:R-:W-:Y:S01]  /*13e0*/  FMUL R14, R14, UR14 ;  /* 0x0000000e0e0e7c20 */ /* 0x000fe20008400000 */
[----:B------:R-:W-:Y:S01]  /*13f0*/  LOP3.LUT R7, R61, 0x7, RZ, 0xfc, !PT ;  /* 0x000000073d077812 */ /* 0x000fe200078efcff */
[----:B------:R-:W-:Y:S01]  /*1400*/  FMUL R16, R16, UR14 ;  /* 0x0000000e10107c20 */ /* 0x000fe20008400000 */
[----:B------:R-:W-:Y:S01]  /*1410*/  FSEL R6, R58, -INF , P2 ;  /* 0xff8000003a067808 */ /* 0x000fe20001000000 */
[----:B------:R-:W-:Y:S01]  /*1420*/  FMUL R58, R9, UR14 ;  /* 0x0000000e093a7c20 */ /* 0x000fe20008400000 */
[----:B------:R-:W-:Y:S01]  /*1430*/  ISETP.GE.AND P5, PT, R0, R59, PT ;  /* 0x0000003b0000720c */ /* 0x000fe20003fa6270 */
[----:B------:R-:W-:Y:S01]  /*1440*/  FMUL R18, R18, UR14 ;  /* 0x0000000e12127c20 */ /* 0x000fe20008400000 */
[----:B------:R-:W-:Y:S01]  /*1450*/  LOP3.LUT R59, R61, 0x6, RZ, 0xfc, !PT ;  /* 0x000000063d3b7812 */ /* 0x000fe200078efcff */
[----:B------:R-:W-:Y:S01]  /*1460*/  FMUL R20, R20, UR14 ;  /* 0x0000000e14147c20 */ /* 0x000fe20008400000 */
[----:B------:R-:W-:Y:S01]  /*1470*/  ISETP.GE.AND P2, PT, R0, R7, PT ;  /* 0x000000070000720c */ /* 0x000fe20003f46270 */
[----:B------:R-:W-:Y:S01]  /*1480*/  FMUL R22, R22, UR14 ;  /* 0x0000000e16167c20 */ /* 0x000fe20008400000 */
[----:B------:R-:W-:Y:S01]  /*1490*/  FSEL R7, R8, -INF , P5 ;  /* 0xff80000008077808 */ /* 0x000fe20002800000 */
[----:B------:R-:W-:Y:S01]  /*14a0*/  FMUL R66, R23, UR14 ;  /* 0x0000000e17427c20 */ /* 0x000fe20008400000 */
[----:B------:R-:W-:Y:S01]  /*14b0*/  ISETP.GE.AND P3, PT, R0, R59, PT ;  /* 0x0000003b0000720c */ /* 0x000fe20003f66270 */
[----:B------:R-:W-:Y:S01]  /*14c0*/  FMUL R26, R26, UR14 ;  /* 0x0000000e1a1a7c20 */ /* 0x000fe20008400000 */
[----:B------:R-:W-:Y:S01]  /*14d0*/  LOP3.LUT R9, R61, 0x9, RZ, 0xfc, !PT ;  /* 0x000000093d097812 */ /* 0x000fe200078efcff */
[----:B------:R-:W-:Y:S01]  /*14e0*/  FMUL R27, R27, UR14 ;  /* 0x0000000e1b1b7c20 */ /* 0x000fe20008400000 */
[----:B------:R-:W-:Y:S01]  /*14f0*/  FSEL R8, R58, -INF , P4 ;  /* 0xff8000003a087808 */ /* 0x000fe20002000000 */
[----:B------:R-:W-:Y:S01]  /*1500*/  FMUL R58, R11, UR14 ;  /* 0x0000000e0b3a7c20 */ /* 0x000fe20008400000 */
[----:B------:R-:W-:Y:S01]  /*1510*/  LOP3.LUT R59, R61, 0x8, RZ, 0xfc, !PT ;  /* 0x000000083d3b7812 */ /* 0x000fe200078efcff */
[----:B------:R-:W-:Y:S01]  /*1520*/  FMUL R70, R4, UR14 ;  /* 0x0000000e04467c20 */ /* 0x000fe20008400000 */
[C---:B------:R-:W-:Y:S01]  /*1530*/  ISETP.GE.AND P4, PT, R0.reuse, R9, PT ;  /* 0x000000090000720c */ /* 0x040fe20003f86270 */
[----:B------:R-:W-:Y:S01]  /*1540*/  FMUL R71, R5, UR14 ;  /* 0x0000000e05477c20 */ /* 0x000fe20008400000 */
[----:B------:R-:W-:Y:S01]  /*1550*/  ISETP.GE.AND P5, PT, R0, R59, PT ;  /* 0x0000003b0000720c */ /* 0x000fe20003fa6270 */
[----:B------:R-:W-:Y:S01]  /*1560*/  FMUL R24, R24, UR14 ;  /* 0x0000000e18187c20 */ /* 0x000fe20008400000 */
[----:B------:R-:W-:Y:S01]  /*1570*/  FSEL R9, R10, -INF , P3 ;  /* 0xff8000000a097808 */ /* 0x000fe20001800000 */
[----:B------:R-:W-:Y:S01]  /*1580*/  FMUL R25, R25, UR14 ;  /* 0x0000000e19197c20 */ /* 0x000fe20008400000 */
[----:B------:R-:W-:-:S02]  /*1590*/  LOP3.LUT R59, R61, 0xa, RZ, 0xfc, !PT ;  /* 0x0000000a3d3b7812 */ /* 0x000fc400078efcff */
[----:B------:R-:W-:Y:S02]  /*15a0*/  LOP3.LUT R11, R61, 0xb, RZ, 0xfc, !PT ;  /* 0x0000000b3d0b7812 */ /* 0x000fe400078efcff */
[----:B------:R-:W-:Y:S01]  /*15b0*/  FSEL R10, R58, -INF , P2 ;  /* 0xff8000003a0a7808 */ /* 0x000fe20001000000 */
[----:B------:R-:W-:Y:S01]  /*15c0*/  FMUL R58, R13, UR14 ;  /* 0x0000000e0d3a7c20 */ /* 0x000fe20008400000 */
[C---:B------:R-:W-:Y:S02]  /*15d0*/  ISETP.GE.AND P3, PT, R0.reuse, R59, PT ;  /* 0x0000003b0000720c */ /* 0x040fe40003f66270 */
[----:B------:R-:W-:Y:S02]  /*15e0*/  ISETP.GE.AND P2, PT, R0, R11, PT ;  /* 0x0000000b0000720c */ /* 0x000fe40003f46270 */
[----:B------:R-:W-:Y:S02]  /*15f0*/  LOP3.LUT R59, R61, 0xc, RZ, 0xfc, !PT ;  /* 0x0000000c3d3b7812 */ /* 0x000fe400078efcff */
[----:B------:R-:W-:-:S02]  /*1600*/  FSEL R11, R12, -INF , P5 ;  /* 0xff8000000c0b7808 */ /* 0x000fc40002800000 */
        /* <DEDUP_REMOVED lines=11> */
[----:B------:R-:W-:Y:S02]  /*16c0*/  LOP3.LUT R59, R61, 0x10, RZ, 0xfc, !PT ;  /* 0x000000103d3b7812 */ /* 0x000fe400078efcff */
[----:B------:R-:W-:Y:S02]  /*16d0*/  ISETP.GE.AND P2, PT, R0, R15, PT ;  /* 0x0000000f0000720c */ /* 0x000fe40003f46270 */
[----:B------:R-:W-:-:S02]  /*16e0*/  FSEL R15, R16, -INF , P5 ;  /* 0xff800000100f7808 */ /* 0x000fc40002800000 */
[----:B------:R-:W-:Y:S02]  /*16f0*/  LOP3.LUT R17, R61, 0x11, RZ, 0xfc, !PT ;  /* 0x000000113d117812 */ /* 0x000fe400078efcff */
[----:B------:R-:W-:Y:S01]  /*1700*/  FSEL R16, R58, -INF , P4 ;  /* 0xff8000003a107808 */ /* 0x000fe20002000000 */
[----:B------:R-:W-:Y:S01]  /*1710*/  FMUL R58, R19, UR14 ;  /* 0x0000000e133a7c20 */ /* 0x000fe20008400000 */
[C---:B------:R-:W-:Y:S02]  /*1720*/  ISETP.GE.AND P5, PT, R0.reuse, R59, PT ;  /* 0x0000003b0000720c */ /* 0x040fe40003fa6270 */
[C---:B------:R-:W-:Y:S02]  /*1730*/  LOP3.LUT R59, R61.reuse, 0x12, RZ, 0xfc, !PT ;  /* 0x000000123d3b7812 */ /* 0x040fe400078efcff */
[----:B------:R-:W-:Y:S02]  /*1740*/  ISETP.GE.AND P4, PT, R0, R17, PT ;  /* 0x000000110000720c */ /* 0x000fe40003f86270 */
[----:B------:R-:W-:-:S02]  /*1750*/  LOP3.LUT R19, R61, 0x13, RZ, 0xfc, !PT ;  /* 0x000000133d137812 */ /* 0x000fc400078efcff */
[----:B------:R-:W-:Y:S02]  /*1760*/  FSEL R17, R18, -INF , P3 ;  /* 0xff80000012117808 */ /* 0x000fe40001800000 */
[----:B------:R-:W-:Y:S02]  /*1770*/  ISETP.GE.AND P3, PT, R0, R59, PT ;  /* 0x0000003b0000720c */ /* 0x000fe40003f66270 */
[----:B------:R-:W-:Y:S01]  /*1780*/  FSEL R18, R58, -INF , P2 ;  /* 0xff8000003a127808 */ /* 0x000fe20001000000 */
[----:B------:R-:W-:Y:S01]  /*1790*/  FMUL R58, R21, UR14 ;  /* 0x0000000e153a7c20 */ /* 0x000fe20008400000 */
[C---:B------:R-:W-:Y:S02]  /*17a0*/  LOP3.LUT R59, R61.reuse, 0x14, RZ, 0xfc, !PT ;  /* 0x000000143d3b7812 */ /* 0x040fe400078efcff */
[----:B------:R-:W-:Y:S02]  /*17b0*/  ISETP.GE.AND P2, PT, R0, R19, PT ;  /* 0x000000130000720c */ /* 0x000fe40003f46270 */
[----:B------:R-:W-:-:S02]  /*17c0*/  LOP3.LUT R21, R61, 0x15, RZ, 0xfc, !PT ;  /* 0x000000153d157812 */ /* 0x000fc400078efcff */
[----:B------:R-:W-:Y:S02]  /*17d0*/  FSEL R19, R20, -INF , P5 ;  /* 0xff80000014137808 */ /* 0x000fe40002800000 */
[----:B------:R-:W-:Y:S02]  /*17e0*/  ISETP.GE.AND P5, PT, R0, R59, PT ;  /* 0x0000003b0000720c */ /* 0x000fe40003fa6270 */
[----:B------:R-:W-:Y:S02]  /*17f0*/  FSEL R59, R58, -INF , P4 ;  /* 0xff8000003a3b7808 */ /* 0x000fe40002000000 */
[----:B------:R-:W-:Y:S02]  /*1800*/  ISETP.GE.AND P4, PT, R0, R21, PT ;  /* 0x000000150000720c */ /* 0x000fe40003f86270 */
[C---:B------:R-:W-:Y:S02]  /*1810*/  LOP3.LUT R21, R61.reuse, 0x16, RZ, 0xfc, !PT ;  /* 0x000000163d157812 */ /* 0x040fe400078efcff */
[----:B------:R-:W-:-:S02]  /*1820*/  LOP3.LUT R23, R61, 0x17, RZ, 0xfc, !PT ;  /* 0x000000173d177812 */ /* 0x000fc400078efcff */
[----:B------:R-:W-:Y:S02]  /*1830*/  FSEL R60, R22, -INF , P3 ;  /* 0xff800000163c7808 */ /* 0x000fe40001800000 */
[----:B------:R-:W-:Y:S02]  /*1840*/  FSEL R66, R66, -INF , P2 ;  /* 0xff80000042427808 */ /* 0x000fe40001000000 */
[C---:B------:R-:W-:Y:S02]  /*1850*/  ISETP.GE.AND P3, PT, R0.reuse, R21, PT ;  /* 0x000000150000720c */ /* 0x040fe40003f66270 */
[----:B------:R-:W-:Y:S02]  /*1860*/  ISETP.GE.AND P2, PT, R0, R23, PT ;  /* 0x000000170000720c */ /* 0x000fe40003f46270 */
[----:B------:R-:W-:Y:S02]  /*1870*/  FSEL R69, R26, -INF , P3 ;  /* 0xff8000001a457808 */ /* 0x000fe40001800000 */
[----:B------:R-:W-:-:S02]  /*1880*/  FSEL R4, R27, -INF , P2 ;  /* 0xff8000001b047808 */ /* 0x000fc40001000000 */
[CC--:B------:R-:W-:Y:S02]  /*1890*/  ISETP.GE.AND P3, PT, R0.reuse, R61.reuse, PT ;  /* 0x0000003d0000720c */ /* 0x0c0fe40003f66270 */
[----:B------:R-:W-:Y:S02]  /*18a0*/  ISETP.GT.AND P2, PT, R0, R61, PT ;  /* 0x0000003d0000720c */ /* 0x000fe40003f44270 */
[----:B------:R-:W-:Y:S02]  /*18b0*/  LOP3.LUT R5, R61, 0x1b, RZ, 0xfc, !PT ;  /* 0x0000001b3d057812 */ /* 0x000fe400078efcff */
[----:B------:R-:W-:Y:S02]  /*18c0*/  FSEL R70, R70, -INF , P3 ;  /* 0xff80000046467808 */ /* 0x000fe40001800000 */
[----:B------:R-:W-:Y:S02]  /*18d0*/  FSEL R71, R71, -INF , P2 ;  /* 0xff80000047477808 */ /* 0x000fe40001000000 */
[----:B------:R-:W-:-:S02]  /*18e0*/  ISETP.GE.AND P2, PT, R0, R5, PT ;  /* 0x000000050000720c */ /* 0x000fc40003f46270 */
[----:B------:R-:W-:Y:S02]  /*18f0*/  FMNMX3 R5, R70, R71, R3, !PT ;  /* 0x0000004746057276 */ /* 0x000fe40007800003 */
[----:B------:R-:W-:Y:S02]  /*1900*/  LOP3.LUT R21, R61, 0x18, RZ, 0xfc, !PT ;  /* 0x000000183d157812 */ /* 0x000fe400078efcff */
[----:B------:R-:W-:Y:S02]  /*1910*/  FMNMX3 R5, R5, R6, R7, !PT ;  /* 0x0000000605057276 */ /* 0x000fe40007800007 */
[----:B--2---:R-:W-:Y:S02]  /*1920*/  LOP3.LUT P6, RZ, R72, 0x7f, RZ, 0xc0, !PT ;  /* 0x0000007f48ff7812 */ /* 0x004fe400078cc0ff */
[----:B------:R-:W-:Y:S01]  /*1930*/  FMNMX3 R20, R5, R8, R9, !PT ;  /* 0x0000000805147276 */ /* 0x000fe20007800009 */
[----:B------:R-:W-:Y:S01]  /*1940*/  FMUL R5, R28, UR14 ;  /* 0x0000000e1c057c20 */ /* 0x000fe20008400000 */
[----:B------:R-:W-:-:S02]  /*1950*/  FSEL R67, R24, -INF , P5 ;  /* 0xff80000018437808 */ /* 0x000fc40002800000 */
[----:B------:R-:W-:Y:S02]  /*1960*/  FMNMX3 R20, R20, R10, R11, !PT ;  /* 0x0000000a14147276 */ /* 0x000fe4000780000b */
[----:B------:R-:W-:Y:S02]  /*1970*/  LOP3.LUT R23, R61, 0x19, RZ, 0xfc, !PT ;  /* 0x000000193d177812 */ /* 0x000fe400078efcff */
[----:B------:R-:W-:Y:S02]  /*1980*/  FMNMX3 R20, R20, R12, R13, !PT ;  /* 0x0000000c14147276 */ /* 0x000fe4000780000d */
[----:B------:R-:W-:Y:S01]  /*1990*/  ISETP.GE.AND P5, PT, R0, R21, PT ;  /* 0x000000150000720c */ /* 0x000fe20003fa6270 */
[----:B------:R-:W-:Y:S01]  /*19a0*/  FMUL R30, R30, UR14 ;  /* 0x0000000e1e1e7c20 */ /* 0x000fe20008400000 */
[----:B------:R-:W-:Y:S01]  /*19b0*/  FMNMX3 R20, R20, R14, R15, !PT ;  /* 0x0000000e14147276 */ /* 0x000fe2000780000f */
[----:B------:R-:W-:Y:S01]  /*19c0*/  FMUL R28, R29, UR14 ;  /* 0x0000000e1d1c7c20 */ /* 0x000fe20008400000 */
[----:B------:R-:W-:-:S02]  /*19d0*/  FSEL R68, R25, -INF , P4 ;  /* 0xff80000019447808 */ /* 0x000fc40002000000 */
[----:B------:R-:W-:Y:S01]  /*19e0*/  LOP3.LUT R73, R61, 0x1c, RZ, 0xfc, !PT ;  /* 0x0000001c3d497812 */ /* 0x000fe200078efcff */
[----:B------:R-:W-:Y:S01]  /*19f0*/  FMUL R32, R32, UR14 ;  /* 0x0000000e20207c20 */ /* 0x000fe20008400000 */
[----:B------:R-:W-:Y:S01]  /*1a00*/  FMNMX3 R20, R20, R16, R17, !PT ;  /* 0x0000001014147276 */ /* 0x000fe20007800011 */
[----:B------:R-:W-:Y:S01]  /*1a10*/  FMUL R33, R33, UR14 ;  /* 0x0000000e21217c20 */ /* 0x000fe20008400000 */
[----:B------:R-:W-:Y:S01]  /*1a20*/  LOP3.LUT R21, R61, 0x1a, RZ, 0xfc, !PT ;  /* 0x0000001a3d157812 */ /* 0x000fe200078efcff */
[----:B------:R-:W-:Y:S01]  /*1a30*/  FMUL R35, R35, UR14 ;  /* 0x0000000e23237c20 */ /* 0x000fe20008400000 */
[----:B------:R-:W-:Y:S01]  /*1a40*/  FMNMX3 R20, R20, R18, R19, !PT ;  /* 0x0000001214147276 */ /* 0x000fe20007800013 */
[----:B------:R-:W1:Y:S01]  /*1a50*/  @!P6 SYNCS.CCTL.IV [UR10+0x1000] ;  /* 0x00100000ff00e9b1 */ /* 0x000e62000800000a */
[----:B------:R-:W-:Y:S01]  /*1a60*/  ISETP.GE.AND P4, PT, R0, R23, PT ;  /* 0x000000170000720c */ /* 0x000fe20003f86270 */
[----:B------:R-:W-:Y:S01]  /*1a70*/  NOP ;  /* 0x0000000000007918 */ /* 0x000fe20000000000 */
[----:B------:R-:W-:-:S02]  /*1a80*/  FMNMX3 R72, R20, R59, R60, !PT ;  /* 0x0000003b14487276 */ /* 0x000fc4000780003c */
[----:B------:R-:W-:Y:S02]  /*1a90*/  LOP3.LUT R29, R61, 0x1d, RZ, 0xfc, !PT ;  /* 0x0000001d3d1d7812 */ /* 0x000fe400078efcff */
[----:B------:R-:W-:Y:S01]  /*1aa0*/  FMNMX3 R72, R72, R66, R67, !PT ;  /* 0x0000004248487276 */ /* 0x000fe20007800043 */
[----:B------:R-:W-:Y:S01]  /*1ab0*/  FMUL R20, R31, UR14 ;  /* 0x0000000e1f147c20 */ /* 0x000fe20008400000 */
[----:B------:R-:W-:Y:S02]  /*1ac0*/  ISETP.GE.AND P3, PT, R0, R21, PT ;  /* 0x000000150000720c */ /* 0x000fe40003f66270 */
[----:B------:R-:W-:Y:S02]  /*1ad0*/  FSEL R5, R5, -INF , P5 ;  /* 0xff80000005057808 */ /* 0x000fe40002800000 */
[----:B------:R-:W-:Y:S02]  /*1ae0*/  FMNMX3 R72, R72, R68, R69, !PT ;  /* 0x0000004448487276 */ /* 0x000fe40007800045 */
[----:B------:R-:W-:-:S02]  /*1af0*/  FSEL R28, R28, -INF , P4 ;  /* 0xff8000001c1c7808 */ /* 0x000fc40002000000 */
[C---:B------:R-:W-:Y:S02]  /*1b00*/  ISETP.GE.AND P5, PT, R0.reuse, R73, PT ;  /* 0x000000490000720c */ /* 0x040fe40003fa6270 */
[----:B------:R-:W-:Y:S02]  /*1b10*/  ISETP.GE.AND P4, PT, R0, R29, PT ;  /* 0x0000001d0000720c */ /* 0x000fe40003f86270 */
[C---:B------:R-:W-:Y:S02]  /*1b20*/  LOP3.LUT R31, R61.reuse, 0x1f, RZ, 0xfc, !PT ;  /* 0x0000001f3d1f7812 */ /* 0x040fe400078efcff */
[----:B------:R-:W-:Y:S02]  /*1b30*/  LOP3.LUT R73, R61, 0x1e, RZ, 0xfc, !PT ;  /* 0x0000001e3d497812 */ /* 0x000fe400078efcff */
[----:B------:R-:W-:Y:S02]  /*1b40*/  FSEL R29, R30, -INF , P3 ;  /* 0xff8000001e1d7808 */ /* 0x000fe40001800000 */
[----:B------:R-:W-:-:S02]  /*1b50*/  FMNMX3 R72, R72, R4, R5, !PT ;  /* 0x0000000448487276 */ /* 0x000fc40007800005 */
[----:B------:R-:W-:Y:S01]  /*1b60*/  FSEL R30, R20, -INF , P2 ;  /* 0xff800000141e7808 */ /* 0x000fe20001000000 */
[----:B------:R-:W-:Y:S01]  /*1b70*/  FMUL R20, R34, UR14 ;  /* 0x0000000e22147c20 */ /* 0x000fe20008400000 */
[C---:B------:R-:W-:Y:S02]  /*1b80*/  ISETP.GE.AND P2, PT, R0.reuse, R31, PT ;  /* 0x0000001f0000720c */ /* 0x040fe40003f46270 */
[----:B------:R-:W-:Y:S02]  /*1b90*/  ISETP.GE.AND P3, PT, R0, R73, PT ;  /* 0x000000490000720c */ /* 0x000fe40003f66270 */
[----:B------:R-:W-:Y:S02]  /*1ba0*/  FSEL R31, R32, -INF , P5 ;  /* 0xff800000201f7808 */ /* 0x000fe40002800000 */
[----:B------:R-:W-:Y:S02]  /*1bb0*/  FMNMX3 R72, R72, R28, R29, !PT ;  /* 0x0000001c48487276 */ /* 0x000fe4000780001d */
[----:B------:R-:W-:-:S02]  /*1bc0*/  FSEL R34, R33, -INF , P4 ;  /* 0xff80000021227808 */ /* 0x000fc40002000000 */
[----:B------:R-:W-:Y:S02]  /*1bd0*/  FSEL R32, R20, -INF , P3 ;  /* 0xff80000014207808 */ /* 0x000fe40001800000 */
[----:B------:R-:W-:Y:S02]  /*1be0*/  FMNMX3 R73, R72, R30, R31, !PT ;  /* 0x0000001e48497276 */ /* 0x000fe4000780001f */
[----:B------:R-:W-:Y:S02]  /*1bf0*/  FSEL R33, R35, -INF , P2 ;  /* 0xff80000023217808 */ /* 0x000fe40001000000 */
[----:B------:R-:W-:Y:S02]  /*1c00*/  FMNMX3 R20, R73, R34, R32, !PT ;  /* 0x0000002249147276 */ /* 0x000fe40007800020 */
[----:B------:R-:W-:Y:S02]  /*1c10*/  PRMT R21, RZ, 0x7610, R21 ;  /* 0x00007610ff157816 */ /* 0x000fe40000000015 */
[----:B------:R-:W-:-:S02]  /*1c20*/  FMNMX R72, R33, R20, !PT ;  /* 0x0000001421487209 */ /* 0x000fc40007800000 */
[----:B------:R-:W-:Y:S02]  /*1c30*/  PRMT R22, RZ, 0x7610, R22 ;  /* 0x00007610ff167816 */ /* 0x000fe40000000016 */
[----:B------:R-:W-:Y:S01]  /*1c40*/  PRMT R23, RZ, 0x7610, R23 ;  /* 0x00007610ff177816 */ /* 0x000fe20000000017 */
[----:B------:R-:W2:Y:S01]  /*1c50*/  SHFL.BFLY PT, R35, R72, 0x10, 0x1f ;  /* 0x0e001f0048237f89 */ /* 0x000ea200000e0000 */
[----:B------:R-:W-:Y:S02]  /*1c60*/  PRMT R24, RZ, 0x7610, R24 ;  /* 0x00007610ff187816 */ /* 0x000fe40000000018 */
[----:B------:R-:W-:Y:S01]  /*1c70*/  PRMT R25, RZ, 0x7610, R25 ;  /* 0x00007610ff197816 */ /* 0x000fe20000000019 */
[----:B------:R3:W5:Y:S01]  /*1c80*/  @P0 LDG.E.U16 R21, desc[UR20][R50.64] ;  /* 0x0000001432150981 */ /* 0x000762000c1e1500 */
[----:B------:R-:W-:Y:S02]  /*1c90*/  PRMT R26, RZ, 0x7610, R26 ;  /* 0x00007610ff1a7816 */ /* 0x000fe4000000001a */
[----:B------:R-:W-:Y:S01]  /*1ca0*/  PRMT R27, RZ, 0x7610, R27 ;  /* 0x00007610ff1b7816 */ /* 0x000fe2000000001b */
[----:B------:R3:W5:Y:S01]  /*1cb0*/  @P0 LDG.E.U16 R22, desc[UR20][R42.64] ;  /* 0x000000142a160981 */ /* 0x000762000c1e1500 */
[----:B------:R-:W-:-:S03]  /*1cc0*/  PRMT R58, RZ, 0x7610, R58 ;  /* 0x00007610ff3a7816 */ /* 0x000fc6000000003a */
[----:B------:R3:W5:Y:S04]  /*1cd0*/  @P0 LDG.E.U16 R23, desc[UR20][R48.64] ;  /* 0x0000001430170981 */ /* 0x000768000c1e1500 */
[----:B------:R3:W5:Y:S04]  /*1ce0*/  @P0 LDG.E.U16 R24, desc[UR20][R40.64] ;  /* 0x0000001428180981 */ /* 0x000768000c1e1500 */
[----:B------:R3:W5:Y:S01]  /*1cf0*/  @P0 LDG.E.U16 R25, desc[UR20][R46.64] ;  /* 0x000000142e190981 */ /* 0x000762000c1e1500 */
[----:B--2---:R-:W-:-:S03]  /*1d00*/  FMNMX3 R20, R72, -INF , R35, !PT ;  /* 0xff80000048147876 */ /* 0x004fc60007800023 */
[----:B------:R3:W5:Y:S02]  /*1d10*/  @P0 LDG.E.U16 R26, desc[UR20][R38.64] ;  /* 0x00000014261a0981 */ /* 0x000764000c1e1500 */
[--C-:B------:R-:W-:Y:S02]  /*1d20*/  FADD R70, R70, -R20.reuse ;  /* 0x8000001446467221 */ /* 0x100fe40000000000 */
[----:B------:R3:W5:Y:S02]  /*1d30*/  @P0 LDG.E.U16 R27, desc[UR20][R44.64] ;  /* 0x000000142c1b0981 */ /* 0x000764000c1e1500 */
[----:B------:R-:W-:Y:S01]  /*1d40*/  FMUL R35, R70, 1.4426950216293334961 ;  /* 0x3fb8aa3b46237820 */ /* 0x000fe20000400000 */
[--C-:B------:R-:W-:Y:S01]  /*1d50*/  FADD R70, R3, -R20.reuse ;  /* 0x8000001403467221 */ /* 0x100fe20000000000 */
[----:B------:R3:W5:Y:S03]  /*1d60*/  @P0 LDG.E.U16 R58, desc[UR20][R36.64] ;  /* 0x00000014243a0981 */ /* 0x000766000c1e1500 */
[----:B------:R-:W-:Y:S01]  /*1d70*/  FMUL R73, R70, 1.4426950216293334961 ;  /* 0x3fb8aa3b46497820 */ /* 0x000fe20000400000 */
[----:B------:R-:W-:-:S04]  /*1d80*/  FADD R70, R6, -R20 ;  /* 0x8000001406467221 */ /* 0x000fc80000000000 */
[----:B------:R-:W-:Y:S01]  /*1d90*/  FMUL R72, R70, 1.4426950216293334961 ;  /* 0x3fb8aa3b46487820 */ /* 0x000fe20000400000 */
[--C-:B------:R-:W-:Y:S01]  /*1da0*/  FADD R70, R7, -R20.reuse ;  /* 0x8000001407467221 */ /* 0x100fe20000000000 */
[----:B------:R-:W-:-:S03]  /*1db0*/  FADD R71, R71, -R20 ;  /* 0x8000001447477221 */ /* 0x000fc60000000000 */
[----:B------:R-:W-:Y:S01]  /*1dc0*/  FMUL R74, R70, 1.4426950216293334961 ;  /* 0x3fb8aa3b464a7820 */ /* 0x000fe20000400000 */
[----:B------:R-:W-:Y:S01]  /*1dd0*/  FADD R70, R8, -R20 ;  /* 0x8000001408467221 */ /* 0x000fe20000000000 */
[----:B------:R-:W-:-:S03]  /*1de0*/  FMUL R71, R71, 1.4426950216293334961 ;  /* 0x3fb8aa3b47477820 */ /* 0x000fc60000400000 */
[----:B------:R-:W-:Y:S01]  /*1df0*/  FMUL R75, R70, 1.4426950216293334961 ;  /* 0x3fb8aa3b464b7820 */ /* 0x000fe20000400000 */
[--C-:B------:R-:W-:Y:S01]  /*1e00*/  FADD R70, R9, -R20.reuse ;  /* 0x8000001409467221 */ /* 0x100fe20000000000 */
[----:B------:R2:W-:Y:S03]  /*1e10*/  MUFU.EX2 R3, R71 ;  /* 0x0000004700037308 */ /* 0x0005e60000000800 */
[----:B--2---:R-:W-:Y:S01]  /*1e20*/  FMUL R71, R70, 1.4426950216293334961 ;  /* 0x3fb8aa3b46477820 */ /* 0x004fe20000400000 */
[----:B------:R-:W-:-:S04]  /*1e30*/  FADD R70, R10, -R20 ;  /* 0x800000140a467221 */ /* 0x000fc80000000000 */
[----:B------:R2:W-:Y:S02]  /*1e40*/  MUFU.EX2 R6, R73 ;  /* 0x0000004900067308 */ /* 0x0005e40000000800 */
[----:B--2---:R-:W-:Y:S01]  /*1e50*/  FMUL R73, R70, 1.4426950216293334961 ;  /* 0x3fb8aa3b46497820 */ /* 0x004fe20000400000 */
[----:B------:R-:W-:-:S05]  /*1e60*/  FADD R70, R11, -R20 ;  /* 0x800000140b467221 */ /* 0x000fca0000000000 */
        /* <DEDUP_REMOVED lines=12> */
[----:B------:R-:W2:Y:S08]  /*1f30*/  MUFU.EX2 R35, R35 ;  /* 0x0000002300237308 */ /* 0x000eb00000000800 */
[----:B------:R4:W0:Y:S02]  /*1f40*/  MUFU.EX2 R11, R73 ;  /* 0x00000049000b7308 */ /* 0x0008240000000800 */
[----:B----4-:R-:W-:Y:S01]  /*1f50*/  FMUL R73, R70, 1.4426950216293334961 ;  /* 0x3fb8aa3b46497820 */ /* 0x010fe20000400000 */
[----:B------:R-:W-:-:S05]  /*1f60*/  FADD R70, R16, -R20 ;  /* 0x8000001410467221 */ /* 0x000fca0000000000 */
[----:B------:R4:W0:Y:S02]  /*1f70*/  MUFU.EX2 R12, R72 ;  /* 0x00000048000c7308 */ /* 0x0008240000000800 */
[----:B----4-:R-:W-:Y:S01]  /*1f80*/  FMUL R72, R70, 1.4426950216293334961 ;  /* 0x3fb8aa3b46487820 */ /* 0x010fe20000400000 */
[----:B------:R-:W-:-:S05]  /*1f90*/  FADD R70, R17, -R20 ;  /* 0x8000001411467221 */ /* 0x000fca0000000000 */
[----:B------:R4:W0:Y:S01]  /*1fa0*/  MUFU.EX2 R13, R74 ;  /* 0x0000004a000d7308 */ /* 0x0008220000000800 */
[----:B--2---:R-:W-:Y:S01]  /*1fb0*/  FADD R77, R35, R3 ;  /* 0x00000003234d7221 */ /* 0x004fe20000000000 */
[----:B----4-:R-:W-:Y:S01]  /*1fc0*/  FMUL R74, R70, 1.4426950216293334961 ;  /* 0x3fb8aa3b464a7820 */ /* 0x010fe20000400000 */
[----:B------:R-:W-:-:S05]  /*1fd0*/  FADD R70, R18, -R20 ;  /* 0x8000001412467221 */ /* 0x000fca0000000000 */
[----:B------:R2:W4:Y:S01]  /*1fe0*/  MUFU.EX2 R14, R75 ;  /* 0x0000004b000e7308 */ /* 0x0005220000000800 */
[----:B------:R-:W-:Y:S01]  /*1ff0*/  FADD R76, R6, R77 ;  /* 0x0000004d064c7221 */ /* 0x000fe20000000000 */
[----:B--2---:R-:W-:Y:S01]  /*2000*/  FMUL R75, R70, 1.4426950216293334961 ;  /* 0x3fb8aa3b464b7820 */ /* 0x004fe20000400000 */
[----:B------:R-:W-:-:S05]  /*2010*/  FADD R70, R19, -R20 ;  /* 0x8000001413467221 */ /* 0x000fca0000000000 */
[----:B------:R2:W0:Y:S08]  /*2020*/  MUFU.EX2 R15, R71 ;  /* 0x00000047000f7308 */ /* 0x0004300000000800 */
[----:B------:R0:W-:Y:S01]  /*2030*/  MUFU.EX2 R19, R75 ;  /* 0x0000004b00137308 */ /* 0x0001e20000000800 */
[----:B--2---:R-:W-:Y:S01]  /*2040*/  FMUL R71, R70, 1.4426950216293334961 ;  /* 0x3fb8aa3b46477820 */ /* 0x004fe20000400000 */
[----:B------:R-:W-:Y:S01]  /*2050*/  FADD R70, R59, -R20 ;  /* 0x800000143b467221 */ /* 0x000fe20000000000 */
[----:B0-----:R-:W-:-:S05]  /*2060*/  FADD R75, R7, R76 ;  /* 0x0000004c074b7221 */ /* 0x001fca0000000000 */
[----:B------:R0:W2:Y:S01]  /*2070*/  MUFU.EX2 R16, R73 ;  /* 0x0000004900107308 */ /* 0x0000a20000000800 */
[----:B------:R-:W-:Y:S01]  /*2080*/  FADD R76, R8, R75 ;  /* 0x0000004b084c7221 */ /* 0x000fe20000000000 */
[----:B0-----:R-:W-:Y:S01]  /*2090*/  FMUL R73, R70, 1.4426950216293334961 ;  /* 0x3fb8aa3b46497820 */ /* 0x001fe20000400000 */
[----:B------:R-:W-:-:S05]  /*20a0*/  FADD R70, R60, -R20 ;  /* 0x800000143c467221 */ /* 0x000fca0000000000 */
[----:B------:R0:W1:Y:S08]  /*20b0*/  MUFU.EX2 R17, R72 ;  /* 0x0000004800117308 */ /* 0x0000700000000800 */
[----:B------:R1:W-:Y:S01]  /*20c0*/  MUFU.EX2 R60, R73 ;  /* 0x00000049003c7308 */ /* 0x0003e20000000800 */
[----:B0-----:R-:W-:Y:S01]  /*20d0*/  FMUL R72, R70, 1.4426950216293334961 ;  /* 0x3fb8aa3b46487820 */ /* 0x001fe20000400000 */
[----:B------:R-:W-:Y:S01]  /*20e0*/  FADD R70, R66, -R20 ;  /* 0x8000001442467221 */ /* 0x000fe20000000000 */
[----:B-1----:R-:W-:-:S05]  /*20f0*/  FADD R73, R9, R76 ;  /* 0x0000004c09497221 */ /* 0x002fca0000000000 */
[----:B------:R0:W1:Y:S01]  /*2100*/  MUFU.EX2 R18, R74 ;  /* 0x0000004a00127308 */ /* 0x0000620000000800 */
[----:B------:R-:W-:-:S04]  /*2110*/  FADD R76, R10, R73 ;  /* 0x000000490a4c7221 */ /* 0x000fc80000000000 */
[----:B------:R-:W-:Y:S01]  /*2120*/  FADD R73, R11, R76 ;  /* 0x0000004c0b497221 */ /* 0x000fe20000000000 */
[----:B0-----:R-:W-:Y:S01]  /*2130*/  FMUL R74, R70, 1.4426950216293334961 ;  /* 0x3fb8aa3b464a7820 */ /* 0x001fe20000400000 */
[--C-:B------:R-:W-:Y:S01]  /*2140*/  FADD R70, R67, -R20.reuse ;  /* 0x8000001443467221 */ /* 0x100fe20000000000 */
[----:B------:R0:W1:Y:S01]  /*2150*/  MUFU.EX2 R59, R71 ;  /* 0x00000047003b7308 */ /* 0x0000620000000800 */
[----:B------:R-:W-:-:S07]  /*2160*/  FADD R4, R4, -R20 ;  /* 0x8000001404047221 */ /* 0x000fce0000000000 */
[----:B------:R1:W-:Y:S01]  /*2170*/  MUFU.EX2 R67, R74 ;  /* 0x0000004a00437308 */ /* 0x0003e20000000800 */
[----:B0-----:R-:W-:Y:S01]  /*2180*/  FMUL R71, R70, 1.4426950216293334961 ;  /* 0x3fb8aa3b46477820 */ /* 0x001fe20000400000 */
[----:B------:R-:W-:Y:S01]  /*2190*/  FADD R70, R68, -R20 ;  /* 0x8000001444467221 */ /* 0x000fe20000000000 */
[----:B-1----:R-:W-:-:S05]  /*21a0*/  FADD R74, R12, R73 ;  /* 0x000000490c4a7221 */ /* 0x002fca0000000000 */
[----:B------:R0:W-:Y:S01]  /*21b0*/  MUFU.EX2 R68, R71 ;  /* 0x0000004700447308 */ /* 0x0001e20000000800 */
[----:B------:R-:W-:Y:S01]  /*21c0*/  FADD R73, R13, R74 ;  /* 0x0000004a0d497221 */ /* 0x000fe20000000000 */
[----:B0-----:R-:W-:-:S03]  /*21d0*/  FMUL R71, R4, 1.4426950216293334961 ;  /* 0x3fb8aa3b04477820 */ /* 0x001fc60000400000 */
[----:B----4-:R-:W-:-:S03]  /*21e0*/  FADD R4, R14, R73 ;  /* 0x000000490e047221 */ /* 0x010fc60000000000 */
[----:B------:R0:W1:Y:S01]  /*21f0*/  MUFU.EX2 R66, R72 ;  /* 0x0000004800427308 */ /* 0x0000620000000800 */
[----:B------:R-:W-:Y:S01]  /*2200*/  FADD R73, R15, R4 ;  /* 0x000000040f497221 */ /* 0x000fe20000000000 */
[----:B0-----:R-:W-:Y:S01]  /*2210*/  FMUL R72, R70, 1.4426950216293334961 ;  /* 0x3fb8aa3b46487820 */ /* 0x001fe20000400000 */
[----:B------:R-:W-:-:S05]  /*2220*/  FADD R70, R69, -R20 ;  /* 0x8000001445467221 */ /* 0x000fca0000000000 */
[----:B------:R2:W0:Y:S02]  /*2230*/  MUFU.EX2 R69, R72 ;  /* 0x0000004800457308 */ /* 0x0004240000000800 */
[----:B--2---:R-:W-:-:S04]  /*2240*/  FADD R72, R16, R73 ;  /* 0x0000004910487221 */ /* 0x004fc80000000000 */
[----:B------:R-:W-:-:S04]  /*2250*/  FADD R73, R17, R72 ;  /* 0x0000004811497221 */ /* 0x000fc80000000000 */
[----:B------:R-:W-:-:S04]  /*2260*/  FADD R74, R18, R73 ;  /* 0x00000049124a7221 */ /* 0x000fc80000000000 */
[----:B------:R-:W-:Y:S01]  /*2270*/  FADD R74, R19, R74 ;  /* 0x0000004a134a7221 */ /* 0x000fe20000000000 */
[----:B------:R-:W-:-:S03]  /*2280*/  FMUL R70, R70, 1.4426950216293334961 ;  /* 0x3fb8aa3b46467820 */ /* 0x000fc60000400000 */
[----:B------:R-:W-:Y:S01]  /*2290*/  FADD R75, R59, R74 ;  /* 0x0000004a3b4b7221 */ /* 0x000fe20000000000 */
[----:B------:R-:W-:-:S03]  /*22a0*/  FADD R4, R28, -R20 ;  /* 0x800000141c047221 */ /* 0x000fc60000000000 */
[----:B------:R-:W-:Y:S01]  /*22b0*/  FADD R75, R60, R75 ;  /* 0x0000004b3c4b7221 */ /* 0x000fe20000000000 */
[----:B------:R-:W2:Y:S01]  /*22c0*/  MUFU.EX2 R70, R70 ;  /* 0x0000004600467308 */ /* 0x000ea20000000800 */
[--C-:B------:R-:W-:Y:S01]  /*22d0*/  FADD R5, R5, -R20.reuse ;  /* 0x8000001405057221 */ /* 0x100fe20000000000 */
[----:B------:R-:W-:Y:S01]  /*22e0*/  FMUL R72, R4, 1.4426950216293334961 ;  /* 0x3fb8aa3b04487820 */ /* 0x000fe20000400000 */
[----:B------:R-:W-:Y:S01]  /*22f0*/  FADD R4, R29, -R20 ;  /* 0x800000141d047221 */ /* 0x000fe20000000000 */
[----:B-1----:R-:W-:Y:S01]  /*2300*/  FADD R74, R66, R75 ;  /* 0x0000004b424a7221 */ /* 0x002fe20000000000 */
[----:B------:R-:W-:Y:S02]  /*2310*/  FMUL R5, R5, 1.4426950216293334961 ;  /* 0x3fb8aa3b05057820 */ /* 0x000fe40000400000 */
[----:B------:R-:W-:Y:S01]  /*2320*/  FMUL R73, R4, 1.4426950216293334961 ;  /* 0x3fb8aa3b04497820 */ /* 0x000fe20000400000 */
[----:B------:R-:W1:Y:S01]  /*2330*/  MUFU.EX2 R71, R71 ;  /* 0x0000004700477308 */ /* 0x000e620000000800 */
[----:B------:R-:W-:Y:S01]  /*2340*/  FADD R75, R67, R74 ;  /* 0x0000004a434b7221 */ /* 0x000fe20000000000 */
[----:B------:R-:W-:-:S03]  /*2350*/  FADD R4, R30, -R20 ;  /* 0x800000141e047221 */ /* 0x000fc60000000000 */
[----:B------:R-:W-:-:S03]  /*2360*/  FADD R74, R68, R75 ;  /* 0x0000004b444a7221 */ /* 0x000fc60000000000 */
[----:B------:R4:W1:Y:S01]  /*2370*/  MUFU.EX2 R28, R5 ;  /* 0x00000005001c7308 */ /* 0x0008620000000800 */
[----:B0-----:R-:W-:Y:S01]  /*2380*/  FADD R75, R69, R74 ;  /* 0x0000004a454b7221 */ /* 0x001fe20000000000 */
[----:B----4-:R-:W-:Y:S01]  /*2390*/  FMUL R5, R4, 1.4426950216293334961 ;  /* 0x3fb8aa3b04057820 */ /* 0x010fe20000400000 */
[----:B------:R-:W-:-:S05]  /*23a0*/  FADD R4, R31, -R20 ;  /* 0x800000141f047221 */ /* 0x000fca0000000000 */
[----:B------:R0:W4:Y:S01]  /*23b0*/  MUFU.EX2 R29, R72 ;  /* 0x00000048001d7308 */ /* 0x0001220000000800 */
[----:B--2---:R-:W-:-:S07]  /*23c0*/  FADD R74, R70, R75 ;  /* 0x0000004b464a7221 */ /* 0x004fce0000000000 */
[----:B------:R2:W1:Y:S01]  /*23d0*/  MUFU.EX2 R30, R73 ;  /* 0x00000049001e7308 */ /* 0x0004620000000800 */
[----:B0-----:R-:W-:Y:S01]  /*23e0*/  FMUL R72, R4, 1.4426950216293334961 ;  /* 0x3fb8aa3b04487820 */ /* 0x001fe20000400000 */
[----:B------:R-:W-:-:S06]  /*23f0*/  FADD R4, R34, -R20 ;  /* 0x8000001422047221 */ /* 0x000fcc0000000000 */
[----:B------:R1:W0:Y:S01]  /*2400*/  MUFU.EX2 R31, R5 ;  /* 0x00000005001f7308 */ /* 0x0002220000000800 */
[----:B--2---:R-:W-:Y:S01]  /*2410*/  FMUL R73, R4, 1.4426950216293334961 ;  /* 0x3fb8aa3b04497820 */ /* 0x004fe20000400000 */
[----:B------:R-:W-:Y:S01]  /*2420*/  FADD R4, R32, -R20 ;  /* 0x8000001420047221 */ /* 0x000fe20000000000 */
[----:B-1----:R-:W-:-:S05]  /*2430*/  FADD R5, R71, R74 ;  /* 0x0000004a47057221 */ /* 0x002fca0000000000 */
[----:B------:R1:W2:Y:S01]  /*2440*/  MUFU.EX2 R34, R72 ;  /* 0x0000004800227308 */ /* 0x0002a20000000800 */
[----:B------:R-:W-:Y:S01]  /*2450*/  FMUL R74, R4, 1.4426950216293334961 ;  /* 0x3fb8aa3b044a7820 */ /* 0x000fe20000400000 */
[----:B------:R-:W-:Y:S01]  /*2460*/  FADD R4, R33, -R20 ;  /* 0x8000001421047221 */ /* 0x000fe20000000000 */
[----:B------:R-:W-:-:S04]  /*2470*/  FADD R76, R28, R5 ;  /* 0x000000051c4c7221 */ /* 0x000fc80000000000 */
[----:B----4-:R-:W-:Y:S01]  /*2480*/  FADD R5, R29, R76 ;  /* 0x0000004c1d057221 */ /* 0x010fe20000000000 */
[----:B------:R-:W4:Y:S01]  /*2490*/  MUFU.EX2 R32, R73 ;  /* 0x0000004900207308 */ /* 0x000f220000000800 */
[----:B-1----:R-:W-:Y:S02]  /*24a0*/  FMUL R72, R4, 1.4426950216293334961 ;  /* 0x3fb8aa3b04487820 */ /* 0x002fe40000400000 */
[----:B------:R-:W-:-:S05]  /*24b0*/  FADD R4, R30, R5 ;  /* 0x000000051e047221 */ /* 0x000fca0000000000 */
[----:B------:R-:W1:Y:S01]  /*24c0*/  MUFU.EX2 R33, R74 ;  /* 0x0000004a00217308 */ /* 0x000e620000000800 */
[----:B0-----:R-:W-:Y:S01]  /*24d0*/  FADD R75, R31, R4 ;  /* 0x000000041f4b7221 */ /* 0x001fe20000000000 */
[----:B------:R-:W-:-:S06]  /*24e0*/  F2FP.BF16.F32.PACK_AB R5, R7, R6 ;  /* 0x000000060705723e */ /* 0x000fcc00000010ff */
[----:B------:R-:W0:Y:S01]  /*24f0*/  MUFU.EX2 R72, R72 ;  /* 0x0000004800487308 */ /* 0x000e220000000800 */
[----:B--2---:R-:W-:Y:S01]  /*2500*/  FADD R75, R34, R75 ;  /* 0x0000004b224b7221 */ /* 0x004fe20000000000 */
[----:B------:R-:W-:Y:S02]  /*2510*/  F2FP.BF16.F32.PACK_AB R6, R9, R8 ;  /* 0x000000080906723e */ /* 0x000fe400000010ff */
[----:B------:R-:W-:Y:S01]  /*2520*/  F2FP.BF16.F32.PACK_AB R9, R15, R14 ;  /* 0x0000000e0f09723e */ /* 0x000fe200000010ff */
[----:B----4-:R-:W-:Y:S01]  /*2530*/  FADD R14, R32, R75 ;  /* 0x0000004b200e7221 */ /* 0x010fe20000000000 */
[----:B------:R-:W-:-:S03]  /*2540*/  F2FP.BF16.F32.PACK_AB R4, R3, R35 ;  /* 0x000000230304723e */ /* 0x000fc600000010ff */
[----:B-1----:R-:W-:Y:S01]  /*2550*/  FADD R3, R33, R14 ;  /* 0x0000000e21037221 */ /* 0x002fe20000000000 */
[----:B------:R-:W-:Y:S02]  /*2560*/  F2FP.BF16.F32.PACK_AB R7, R11, R10 ;  /* 0x0000000a0b07723e */ /* 0x000fe400000010ff */
[----:B------:R-:W-:Y:S01]  /*2570*/  F2FP.BF16.F32.PACK_AB R10, R17, R16 ;  /* 0x00000010110a723e */ /* 0x000fe200000010ff */
[----:B0-----:R-:W-:Y:S01]  /*2580*/  FADD R3, R72, R3 ;  /* 0x0000000348037221 */ /* 0x001fe20000000000 */
[----:B------:R-:W-:Y:S02]  /*2590*/  F2FP.BF16.F32.PACK_AB R16, R29, R28 ;  /* 0x0000001c1d10723e */ /* 0x000fe400000010ff */
[----:B------:R-:W-:Y:S02]  /*25a0*/  F2FP.BF16.F32.PACK_AB R8, R13, R12 ;  /* 0x0000000c0d08723e */ /* 0x000fe400000010ff */
[----:B------:R3:W0:Y:S01]  /*25b0*/  SHFL.BFLY PT, R28, R3, 0x10, 0x1f ;  /* 0x0e001f00031c7f89 */ /* 0x00062200000e0000 */
[----:B------:R-:W-:-:S02]  /*25c0*/  F2FP.BF16.F32.PACK_AB R11, R19, R18 ;  /* 0x00000012130b723e */ /* 0x000fc400000010ff */
[----:B------:R-:W-:Y:S02]  /*25d0*/  F2FP.BF16.F32.PACK_AB R12, R60, R59 ;  /* 0x0000003b3c0c723e */ /* 0x000fe400000010ff */
[----:B------:R-:W-:Y:S02]  /*25e0*/  F2FP.BF16.F32.PACK_AB R13, R67, R66 ;  /* 0x00000042430d723e */ /* 0x000fe400000010ff */
[----:B------:R-:W-:Y:S02]  /*25f0*/  F2FP.BF16.F32.PACK_AB R14, R69, R68 ;  /* 0x00000044450e723e */ /* 0x000fe400000010ff */
[----:B------:R-:W-:Y:S02]  /*2600*/  F2FP.BF16.F32.PACK_AB R15, R71, R70 ;  /* 0x00000046470f723e */ /* 0x000fe400000010ff */
[----:B------:R-:W-:Y:S02]  /*2610*/  F2FP.BF16.F32.PACK_AB R17, R31, R30 ;  /* 0x0000001e1f11723e */ /* 0x000fe400000010ff */
[----:B------:R-:W-:-:S02]  /*2620*/  F2FP.BF16.F32.PACK_AB R18, R32, R34 ;  /* 0x000000222012723e */ /* 0x000fc400000010ff */
[----:B------:R-:W-:Y:S01]  /*2630*/  F2FP.BF16.F32.PACK_AB R19, R72, R33 ;  /* 0x000000214813723e */ /* 0x000fe200000010ff */
[----:B---3--:R-:W-:Y:S06]  /*2640*/  @!P0 BRA `(.L_x_9) ;  /* 0x0000000000088947 */ /* 0x008fec0003800000 */
[----:B------:R1:W-:Y:S01]  /*2650*/  STTM.16dp32bit_t0_t15.x16 tmem[UR12+0x10], R4 ;  /* 0x00001004000079ed */ /* 0x0003e20008a0000c */
[----:B------:R1:W-:Y:S02]  /*2660*/  STTM.16dp32bit_t16_t31.x16 tmem[UR12+0x20], R4 ;  /* 0x00002004000079ed */ /* 0x0003e40008a2000c */
.L_x_9:
[----:B-1----:R-:W-:Y:S01]  /*2670*/  LOP3.LUT R5, R2, 0x20, RZ, 0x3c, !PT ;  /* 0x0000002002057812 */ /* 0x002fe200078e3cff */
[----:B-----5:R-:W-:Y:S01]  /*2680*/  STS.U16 [R2+UR10+0x800], R21 ;  /* 0x0008001502007988 */ /* 0x020fe2000800040a */
[----:B------:R-:W-:-:S03]  /*2690*/  FADD R4, -R20, -INF ;  /* 0xff80000014047421 */ /* 0x000fc60000000100 */
[----:B------:R-:W-:Y:S01]  /*26a0*/  STS.U16 [R2+UR10+0xc00], R22 ;  /* 0x000c001602007988 */ /* 0x000fe2000800040a */
[----:B------:R-:W-:-:S03]  /*26b0*/  FMUL R12, R4, 1.4426950216293334961 ;  /* 0x3fb8aa3b040c7820 */ /* 0x000fc60000400000 */
[----:B------:R-:W-:Y:S03]  /*26c0*/  STS.U16 [R5+UR10+0x900], R23 ;  /* 0x0009001705007988 */ /* 0x000fe6000800040a */
[----:B------:R-:W1:Y:S01]  /*26d0*/  MUFU.EX2 R12, R12 ;  /* 0x0000000c000c7308 */ /* 0x000e620000000800 */
[----:B------:R2:W-:Y:S04]  /*26e0*/  STS.U16 [R5+UR10+0xd00], R24 ;  /* 0x000d001805007988 */ /* 0x0005e8000800040a */
[----:B------:R3:W-:Y:S04]  /*26f0*/  STS.U16 [R93+UR10+0xa00], R25 ;  /* 0x000a00195d007988 */ /* 0x0007e8000800040a */
[----:B------:R3:W-:Y:S04]  /*2700*/  STS.U16 [R93+UR10+0xe00], R26 ;  /* 0x000e001a5d007988 */ /* 0x0007e8000800040a */
[----:B------:R3:W-:Y:S04]  /*2710*/  STS.U16 [R88+UR10+0xb00], R27 ;  /* 0x000b001b58007988 */ /* 0x0007e8000800040a */
[----:B------:R3:W-:Y:S01]  /*2720*/  STS.U16 [R88+UR10+0xf00], R58 ;  /* 0x000f003a58007988 */ /* 0x0007e2000800040a */
[----:B------:R-:W4:Y:S02]  /*2730*/  FENCE.VIEW.ASYNC.T ;  /* 0x00000000000073c6 */ /* 0x000f240000000200 */
[----:B----4-:R-:W-:Y:S06]  /*2740*/  BAR.SYNC.DEFER_BLOCKING 0x0 ;  /* 0x0000000000007b1d */ /* 0x010fec0000010000 */
[----:B--2---:R-:W2:Y:S01]  /*2750*/  LDTM.16dp32bit_t0_t15.x8 R4, tmem[UR12] ;  /* 0x0000000c000479ee */ /* 0x004ea20008980000 */
[----:B------:R-:W4:Y:S01]  /*2760*/  LDTM.16dp32bit_t16_t31.x8 R4, tmem[UR12+0x8] ;  /* 0x0000080c000479ee */ /* 0x000f2200089a0000 */
[----:B------:R-:W-:Y:S01]  /*2770*/  NOP ;  /* 0x0000000000007918 */ /* 0x000fe20000000000 */
[----:B-1-3--:R-:W-:Y:S05]  /*2780*/  @!P0 BRA `(.L_x_10) ;  /* 0x0000000000288947 */ /* 0x00afea0003800000 */
[C---:B--2-4-:R-:W-:Y:S01]  /*2790*/  FMUL R4, R12.reuse, R4 ;  /* 0x000000040c047220 */ /* 0x054fe20000400000 */
[C---:B------:R-:W-:Y:S01]  /*27a0*/  FMUL R5, R12.reuse, R5 ;  /* 0x000000050c057220 */ /* 0x040fe20000400000 */
[C---:B------:R-:W-:Y:S01]  /*27b0*/  FMUL R6, R12.reuse, R6 ;  /* 0x000000060c067220 */ /* 0x040fe20000400000 */
[C---:B------:R-:W-:Y:S01]  /*27c0*/  FMUL R7, R12.reuse, R7 ;  /* 0x000000070c077220 */ /* 0x040fe20000400000 */
[C---:B------:R-:W-:Y:S01]  /*27d0*/  FMUL R8, R12.reuse, R8 ;  /* 0x000000080c087220 */ /* 0x040fe20000400000 */
[C---:B------:R-:W-:Y:S01]  /*27e0*/  FMUL R9, R12.reuse, R9 ;  /* 0x000000090c097220 */ /* 0x040fe20000400000 */
[C---:B------:R-:W-:Y:S01]  /*27f0*/  FMUL R10, R12.reuse, R10 ;  /* 0x0000000a0c0a7220 */ /* 0x040fe20000400000 */
[----:B------:R-:W-:-:S04]  /*2800*/  FMUL R11, R12, R11 ;  /* 0x0000000b0c0b7220 */ /* 0x000fc80000400000 */
[----:B------:R1:W-:Y:S01]  /*2810*/  STTM.16dp32bit_t0_t15.x8 tmem[UR12], R4 ;  /* 0x00000004000079ed */ /* 0x0003e2000898000c */
[----:B------:R1:W-:Y:S02]  /*2820*/  STTM.16dp32bit_t16_t31.x8 tmem[UR12+0x8], R4 ;  /* 0x00000804000079ed */ /* 0x0003e400089a000c */
.L_x_10:
[----:B----4-:R-:W3:Y:S02]  /*2830*/  FENCE.VIEW.ASYNC.T ;  /* 0x00000000000073c6 */ /* 0x010ee40000000200 */
[----:B---3--:R-:W-:Y:S01]  /*2840*/  BAR.SYNC.DEFER_BLOCKING 0x0 ;  /* 0x0000000000007b1d */ /* 0x008fe20000010000 */
[----:B0-----:R-:W-:Y:S01]  /*2850*/  FADD R3, R3, R28 ;  /* 0x0000001c03037221 */ /* 0x001fe20000000000 */
[----:B------:R-:W-:Y:S02]  /*2860*/  UISETP.GE.AND UP2, UPT, UR11, 0x1, UPT ;  /* 0x000000010b00788c */ /* 0x000fe4000bf46270 */
[----:B------:R-:W-:Y:S01]  /*2870*/  UIADD3 UR14, UPT, UPT, UR9, 0x10, URZ ;  /* 0x00000010090e7890 */ /* 0x000fe2000fffe0ff */
[----:B------:R-:W-:Y:S01]  /*2880*/  FADD R3, R12, R3 ;  /* 0x000000030c037221 */ /* 0x000fe20000000000 */
[----:B------:R0:W-:Y:S06]  /*2890*/  MEMBAR.ALL.CTA ;  /* 0x0000000000007992 */ /* 0x0001ec0000008000 */
[----:B0-----:R-:W0:Y:S02]  /*28a0*/  FENCE.VIEW.ASYNC.S ;  /* 0x00000000000073c6 */ /* 0x001e240000000000 */
[----:B0-----:R-:W-:Y:S06]  /*28b0*/  BAR.SYNC.DEFER_BLOCKING 0x0 ;  /* 0x0000000000007b1d */ /* 0x001fec0000010000 */
[----:B------:R-:W-:Y:S05]  /*28c0*/  @!P1 BRA `(.L_x_11) ;  /* 0x0000000000749947 */ /* 0x000fea0003800000 */
[----:B------:R-:W-:Y:S02]  /*28d0*/  UIADD3 UR4, UPT, UPT, UR10, 0x800, URZ ;  /* 0x000008000a047890 */ /* 0x000fe4000fffe0ff */
[----:B------:R-:W-:Y:S02]  /*28e0*/  UIADD3 UR18, UPT, UPT, UR9, 0x18, URZ ;  /* 0x0000001809127890 */ /* 0x000fe4000fffe0ff */
[----:B------:R-:W-:Y:S02]  /*28f0*/  USHF.R.U32.HI UR4, URZ, 0x4, UR4 ;  /* 0x00000004ff047899 */ /* 0x000fe40008011604 */
[----:B------:R-:W-:Y:S02]  /*2900*/  UIADD3 UR19, UPT, UPT, UR9, 0x20, URZ ;  /* 0x0000002009137890 */ /* 0x000fe4000fffe0ff */
[----:B------:R-:W-:Y:S02]  /*2910*/  USGXT.U32 UR16, UR4, 0xe ;  /* 0x0000000e0410789a */ /* 0x000fe40008000000 */
[----:B------:R-:W-:-:S02]  /*2920*/  UIADD3 UR24, UPT, UPT, UR9, 0x28, URZ ;  /* 0x0000002809187890 */ /* 0x000fc4000fffe0ff */
[----:B------:R-:W-:Y:S01]  /*2930*/  UIADD3 UR30, UP3, UPT, UR16, 0x2, URZ ;  /* 0x00000002101e7890 */ /* 0x000fe2000ff7e0ff */
[----:B------:R-:W-:Y:S01]  /*2940*/  UMOV UR4, URZ ;  /* 0x000000ff00047c82 */ /* 0x000fe20008000000 */
[----:B------:R-:W-:Y:S02]  /*2950*/  UMOV UR32, 0x0 ;  /* 0x0000000000207882 */ /* 0x000fe40000000000 */
[----:B------:R-:W-:Y:S01]  /*2960*/  UIADD3.X UR31, UPT, UPT, UR4, 0x40004040, URZ, UP3, !UPT ;  /* 0x40004040041f7890 */ /* 0x000fe20009ffe4ff */
[----:B------:R-:W-:Y:S01]  /*2970*/  UMOV UR33, 0x4040490 ;  /* 0x0404049000217882 */ /* 0x000fe20000000000 */
[----:B------:R-:W-:Y:S02]  /*2980*/  UMOV UR17, 0x40004040 ;  /* 0x4000404000117882 */ /* 0x000fe40000000000 */
[----:B------:R-:W-:Y:S01]  /*2990*/  UIADD3.64 UR22, UPT, UPT, UR30, 0x2, URZ ;  /* 0x000000021e167897 */ /* 0x000fe2000fffe0ff */
[----:B------:R0:W-:Y:S01]  /*29a0*/  UTCHMMA tmem[UR14], gdesc[UR16], tmem[UR9], tmem[UR32], idesc[UR33], UPT ;  /* 0x00ff20100e0079ea */ /* 0x0001e2000b800009 */
[----:B------:R-:W-:Y:S01]  /*29b0*/  UIADD3.64 UR26, UPT, UPT, UR30, 0x4, URZ ;  /* 0x000000041e1a7897 */ /* 0x000fe2000fffe0ff */
[----:B------:R-:W-:Y:S01]  /*29c0*/  UMOV UR34, 0x0 ;  /* 0x0000000000227882 */ /* 0x000fe20000000000 */
[----:B------:R-:W-:Y:S01]  /*29d0*/  UMOV UR35, 0x4040490 ;  /* 0x0404049000237882 */ /* 0x000fe20000000000 */
[----:B------:R-:W-:Y:S01]  /*29e0*/  UMOV UR36, 0x0 ;  /* 0x0000000000247882 */ /* 0x000fe20000000000 */
[----:B------:R-:W-:Y:S01]  /*29f0*/  UMOV UR37, 0x4040490 ;  /* 0x0404049000257882 */ /* 0x000fe20000000000 */
[----:B------:R-:W-:Y:S01]  /*2a00*/  UMOV UR4, UR13 ;  /* 0x0000000d00047c82 */ /* 0x000fe20008000000 */
[----:B------:R-:W-:Y:S01]  /*2a10*/  UMOV UR5, URZ ;  /* 0x000000ff00057c82 */ /* 0x000fe20008000000 */
[----:B------:R-:W-:Y:S01]  /*2a20*/  UMOV UR38, 0x0 ;  /* 0x0000000000267882 */ /* 0x000fe20000000000 */
[----:B------:R-:W-:Y:S01]  /*2a30*/  UMOV UR39, 0x4040490 ;  /* 0x0404049000277882 */ /* 0x000fe20000000000 */
[----:B------:R0:W-:Y:S01]  /*2a40*/  UTCHMMA tmem[UR18], gdesc[UR30], tmem[UR9], tmem[UR34], idesc[UR35], UPT ;  /* 0x00ff221e120079ea */ /* 0x0001e2000b800009 */
[----:B------:R-:W-:Y:S01]  /*2a50*/  UMOV UR4, UR4 ;  /* 0x0000000400047c82 */ /* 0x000fe20008000000 */
[----:B------:R0:W-:Y:S01]  /*2a60*/  UTCHMMA tmem[UR19], gdesc[UR22], tmem[UR9], tmem[UR36], idesc[UR37], UPT ;  /* 0x00ff2416130079ea */ /* 0x0001e2000b800009 */
[----:B------:R0:W-:Y:S01]  /*2a70*/  UTCHMMA tmem[UR24], gdesc[UR26], tmem[UR9], tmem[UR38], idesc[UR39], UPT ;  /* 0x00ff261a180079ea */ /* 0x0001e2000b800009 */
[----:B------:R0:W-:Y:S01]  /*2a80*/  UTCBAR [UR4], URZ ;  /* 0x000000ff040073e9 */ /* 0x0001e200080000ff */
[----:B------:R-:W-:Y:S01]  /*2a90*/  NOP ;  /* 0x0000000000007918 */ /* 0x000fe20000000000 */
.L_x_11:
[----:B------:R-:W-:Y:S01]  /*2aa0*/  FSEL R20, R20, -INF , P0 ;  /* 0xff80000014147808 */ /* 0x000fe20000000000 */
[----:B0-----:R-:W-:Y:S01]  /*2ab0*/  UMOV UR4, URZ ;  /* 0x000000ff00047c82 */ /* 0x001fe20008000000 */
[----:B------:R-:W-:Y:S01]  /*2ac0*/  FSEL R3, R3, 1, P0 ;  /* 0x3f80000003037808 */ /* 0x000fe20000000000 */
[----:B------:R-:W-:Y:S06]  /*2ad0*/  BRA.U !UP2, `(.L_x_12) ;  /* 0x000000210a807547 */ /* 0x000fec000b800000 */
[----:B------:R-:W-:Y:S01]  /*2ae0*/  UIADD3 UR4, UPT, UPT, UR10, 0x1800, URZ ;  /* 0x000018000a047890 */ /* 0x000fe2000fffe0ff */
[----:B------:R-:W-:Y:S01]  /*2af0*/  IMAD.MOV.U32 R66, RZ, RZ, R20 ;  /* 0x000000ffff427224 */ /* 0x000fe200078e0014 */
[----:B------:R-:W-:Y:S01]  /*2b00*/  USHF.L.U32 UR23, UR15, 0x6, URZ ;  /* 0x000000060f177899 */ /* 0x000fe200080006ff */
[----:B------:R-:W-:Y:S01]  /*2b10*/  IMAD.MOV.U32 R67, RZ, RZ, RZ ;  /* 0x000000ffff437224 */ /* 0x000fe200078e00ff */
[----:B------:R-:W-:Y:S01]  /*2b20*/  USHF.R.U32.HI UR4, URZ, 0x4, UR4 ;  /* 0x00000004ff047899 */ /* 0x000fe20008011604 */
[----:B------:R-:W-:Y:S01]  /*2b30*/  IMAD.MOV.U32 R59, RZ, RZ, RZ ;  /* 0x000000ffff3b7224 */ /* 0x000fe200078e00ff */
[----:B------:R-:W-:Y:S01]  /*2b40*/  USHF.L.U32 UR24, UR7, 0x6, URZ ;  /* 0x0000000607187899 */ /* 0x000fe200080006ff */
[----:B------:R-:W-:Y:S01]  /*2b50*/  IMAD.MOV.U32 R18, RZ, RZ, RZ ;  /* 0x000000ffff127224 */ /* 0x000fe200078e00ff */
[----:B------:R-:W-:Y:S01]  /*2b60*/  USGXT.U32 UR22, UR4, 0xe ;  /* 0x0000000e0416789a */ /* 0x000fe20008000000 */
[----:B------:R-:W-:Y:S01]  /*2b70*/  IMAD.U32 R58, RZ, RZ, UR23 ;  /* 0x00000017ff3a7e24 */ /* 0x000fe2000f8e00ff */
[----:B------:R-:W-:-:S02]  /*2b80*/  USHF.R.U32.HI UR27, URZ, 0x4, UR10 ;  /* 0x00000004ff1b7899 */ /* 0x000fc4000801160a */
[----:B------:R-:W-:Y:S01]  /*2b90*/  UIADD3 UR30, UP3, UPT, UR22, 0x2, URZ ;  /* 0x00000002161e7890 */ /* 0x000fe2000ff7e0ff */
[----:B------:R-:W-:Y:S01]  /*2ba0*/  UMOV UR4, URZ ;  /* 0x000000ff00047c82 */ /* 0x000fe20008000000 */
[----:B------:R-:W-:Y:S02]  /*2bb0*/  USHF.R.U32.HI UR15, URZ, 0x4, UR6 ;  /* 0x00000004ff0f7899 */ /* 0x000fe40008011606 */
[----:B------:R-:W-:Y:S02]  /*2bc0*/  UIADD3.X UR31, UPT, UPT, UR4, 0x40004040, URZ, UP3, !UPT ;  /* 0x40004040041f7890 */ /* 0x000fe40009ffe4ff */
[----:B------:R-:W-:Y:S01]  /*2bd0*/  UISETP.NE.U32.AND UP2, UPT, UR25, URZ, UPT ;  /* 0x000000ff1900728c */ /* 0x000fe2000bf45070 */
[----:B------:R-:W0:Y:S02]  /*2be0*/  LDCU UR38, c[0x0][0x3a8] ;  /* 0x00007500ff2677ac */ /* 0x000e240008000800 */
[----:B------:R-:W-:Y:S01]  /*2bf0*/  UMOV UR25, 0x1 ;  /* 0x0000000100197882 */ /* 0x000fe20000000000 */
[----:B------:R-:W-:-:S02]  /*2c00*/  USGXT.U32 UR27, UR27, 0xe ;  /* 0x0000000e1b1b789a */ /* 0x000fc40008000000 */
[----:B------:R-:W-:Y:S02]  /*2c10*/  USGXT.U32 UR15, UR15, 0xe ;  /* 0x0000000e0f0f789a */ /* 0x000fe40008000000 */
[----:B------:R-:W-:Y:S02]  /*2c20*/  UIADD3.64 UR32, UPT, UPT, UR30, 0x2, URZ ;  /* 0x000000021e207897 */ /* 0x000fe4000fffe0ff */
[----:B------:R-:W-:Y:S01]  /*2c30*/  UIADD3.64 UR34, UPT, UPT, UR30, 0x4, URZ ;  /* 0x000000041e227897 */ /* 0x000fe2000fffe0ff */
[----:B------:R-:W-:Y:S01]  /*2c40*/  UMOV UR5, URZ ;  /* 0x000000ff00057c82 */ /* 0x000fe20008000000 */
[----:B------:R-:W-:-:S10]  /*2c50*/  UMOV UR26, UR24 ;  /* 0x00000018001a7c82 */ /* 0x000fd40008000000 */
.L_x_17:
[----:B-12---:R-:W-:Y:S02]  /*2c60*/  IMAD.U32 R5, RZ, RZ, UR26 ;  /* 0x0000001aff057e24 */ /* 0x006fe4000f8e00ff */
[----:B------:R-:W-:Y:S02]  /*2c70*/  IMAD.U32 R7, RZ, RZ, UR26 ;  /* 0x0000001aff077e24 */ /* 0x000fe4000f8e00ff */
[----:B------:R-:W-:-:S04]  /*2c80*/  IMAD.WIDE R4, R5, 0x2, R86 ;  /* 0x0000000205047825 */ /* 0x000fc800078e0256 */
[----:B------:R-:W-:Y:S01]  /*2c90*/  IMAD.U32 R9, RZ, RZ, UR26 ;  /* 0x0000001aff097e24 */ /* 0x000fe2000f8e00ff */
[----:B------:R1:W2:Y:S01]  /*2ca0*/  LDG.E.U16 R19, desc[UR20][R4.64] ;  /* 0x0000001404137981 */ /* 0x0002a2000c1e1500 */
[----:B------:R-:W-:Y:S02]  /*2cb0*/  IMAD.U32 R11, RZ, RZ, UR26 ;  /* 0x0000001aff0b7e24 */ /* 0x000fe4000f8e00ff */
[----:B------:R-:W-:Y:S02]  /*2cc0*/  IMAD.U32 R13, RZ, RZ, UR26 ;  /* 0x0000001aff0d7e24 */ /* 0x000fe4000f8e00ff */
[----:B------:R-:W-:Y:S02]  /*2cd0*/  IMAD.U32 R15, RZ, RZ, UR26 ;  /* 0x0000001aff0f7e24 */ /* 0x000fe4000f8e00ff */
[----:B------:R-:W-:Y:S02]  /*2ce0*/  IMAD.U32 R17, RZ, RZ, UR26 ;  /* 0x0000001aff117e24 */ /* 0x000fe4000f8e00ff */
[----:B-1----:R-:W-:-:S02]  /*2cf0*/  IMAD.U32 R5, RZ, RZ, UR26 ;  /* 0x0000001aff057e24 */ /* 0x002fc4000f8e00ff */
[----:B------:R-:W-:-:S04]  /*2d00*/  IMAD.WIDE R6, R7, 0x2, R84 ;  /* 0x0000000207067825 */ /* 0x000fc800078e0254 */
[----:B------:R-:W-:Y:S02]  /*2d10*/  IMAD.WIDE R8, R9, 0x2, R82 ;  /* 0x0000000209087825 */ /* 0x000fe400078e0252 */
[----:B------:R-:W3:Y:S02]  /*2d20*/  LDG.E.U16 R7, desc[UR20][R6.64] ;  /* 0x0000001406077981 */ /* 0x000ee4000c1e1500 */
[----:B------:R-:W-:Y:S02]  /*2d30*/  IMAD.WIDE R10, R11, 0x2, R64 ;  /* 0x000000020b0a7825 */ /* 0x000fe400078e0240 */
[----:B------:R-:W4:Y:S02]  /*2d40*/  LDG.E.U16 R9, desc[UR20][R8.64] ;  /* 0x0000001408097981 */ /* 0x000f24000c1e1500 */
[----:B------:R-:W-:Y:S02]  /*2d50*/  IMAD.WIDE R12, R13, 0x2, R62 ;  /* 0x000000020d0c7825 */ /* 0x000fe400078e023e */
[----:B------:R-:W5:Y:S02]  /*2d60*/  LDG.E.U16 R11, desc[UR20][R10.64] ;  /* 0x000000140a0b7981 */ /* 0x000f64000c1e1500 */
[----:B------:R-:W-:-:S02]  /*2d70*/  IMAD.WIDE R14, R15, 0x2, R56 ;  /* 0x000000020f0e7825 */ /* 0x000fc400078e0238 */
[----:B------:R-:W5:Y:S02]  /*2d80*/  LDG.E.U16 R13, desc[UR20][R12.64] ;  /* 0x000000140c0d7981 */ /* 0x000f64000c1e1500 */
[----:B------:R-:W-:Y:S02]  /*2d90*/  IMAD.WIDE R4, R5, 0x2, R54 ;  /* 0x0000000205047825 */ /* 0x000fe400078e0236 */
[----:B------:R-:W5:Y:S02]  /*2da0*/  LDG.E.U16 R15, desc[UR20][R14.64] ;  /* 0x000000140e0f7981 */ /* 0x000f64000c1e1500 */
[----:B------:R-:W-:Y:S02]  /*2db0*/  IMAD.WIDE R16, R17, 0x2, R52 ;  /* 0x0000000211107825 */ /* 0x000fe400078e0234 */
[----:B------:R-:W5:Y:S04]  /*2dc0*/  LDG.E.U16 R5, desc[UR20][R4.64] ;  /* 0x0000001404057981 */ /* 0x000f68000c1e1500 */
[----:B------:R-:W5:Y:S01]  /*2dd0*/  LDG.E.U16 R17, desc[UR20][R16.64] ;  /* 0x0000001410117981 */ /* 0x000f62000c1e1500 */
[----:B------:R-:W1:Y:S01]  /*2de0*/  S2R R20, SR_TID.X ;  /* 0x0000000000147919 */ /* 0x000e620000002100 */
[----:B------:R-:W-:-:S02]  /*2df0*/  UMOV UR6, 0x1 ;  /* 0x0000000100067882 */ /* 0x000fc40000000000 */
[----:B------:R-:W-:-:S04]  /*2e00*/  @!UP1 UIADD3 UR6, UPT, UPT, -UR6, 0x100000, URZ ;  /* 0x0010000006069890 */ /* 0x000fc8000fffe1ff */
[----:B------:R-:W-:Y:S02]  /*2e10*/  @!UP1 USHF.L.U32 UR7, UR6, 0xb, URZ ;  /* 0x0000000b06079899 */ /* 0x000fe400080006ff */
[----:B------:R-:W-:Y:S01]  /*2e20*/  @!UP1 USHF.L.U32 UR6, UR6, 0x1, URZ ;  /* 0x0000000106069899 */ /* 0x000fe200080006ff */
[----:B------:R-:W-:Y:S02]  /*2e30*/  IADD3 R75, P3, PT, R61, R59, RZ ;  /* 0x0000003b3d4b7210 */ /* 0x000fe40007f7e0ff */
[----:B-1----:R-:W-:-:S13]  /*2e40*/  LOP3.LUT P6, RZ, R20, 0x7f, RZ, 0xc0, !PT ;  /* 0x0000007f14ff7812 */ /* 0x002fda00078cc0ff */
[----:B------:R-:W-:Y:S01]  /*2e50*/  VOTEU.ALL UP3, P6 ;  /* 0x0000000000ff7886 */ /* 0x000fe20003060000 */
[----:B------:R-:W-:Y:S01]  /*2e60*/  IADD3 R59, P0, PT, R59, 0x40, RZ ;  /* 0x000000403b3b7810 */ /* 0x000fe20007f1e0ff */
[----:B------:R-:W-:Y:S01]  /*2e70*/  IMAD.X R72, RZ, RZ, R18, P3 ;  /* 0x000000ffff487224 */ /* 0x000fe200018e0612 */
[----:B------:R-:W-:-:S03]  /*2e80*/  IADD3 R21, P2, PT, R75, 0x42, RZ ;  /* 0x000000424b157810 */ /* 0x000fc60007f5e0ff */
[----:B------:R-:W-:Y:S01]  /*2e90*/  IMAD.X R60, RZ, RZ, R18, P0 ;  /* 0x000000ffff3c7224 */ /* 0x000fe200000e0612 */
[----:B------:R-:W-:Y:S02]  /*2ea0*/  IADD3 R23, P1, PT, R75, 0x43, RZ ;  /* 0x000000434b177810 */ /* 0x000fe40007f3e0ff */
[-C--:B------:R-:W-:Y:S02]  /*2eb0*/  ISETP.GT.U32.AND P5, PT, R21, R0.reuse, PT ;  /* 0x000000001500720c */ /* 0x080fe40003fa4070 */
[----:B------:R-:W-:Y:S01]  /*2ec0*/  ISETP.GT.U32.AND P4, PT, R23, R0, PT ;  /* 0x000000001700720c */ /* 0x000fe20003f84070 */
[----:B--2---:R1:W-:Y:S04]  /*2ed0*/  STS.U16 [R2+UR10+0x1000], R19 ;  /* 0x0010001302007988 */ /* 0x0043e8000800040a */
[----:B---3--:R2:W-:Y:S04]  /*2ee0*/  STS.U16 [R2+UR10+0x1100], R7 ;  /* 0x0011000702007988 */ /* 0x0085e8000800040a */
[----:B----4-:R3:W-:Y:S04]  /*2ef0*/  STS.U16 [R2+UR10+0x1200], R9 ;  /* 0x0012000902007988 */ /* 0x0107e8000800040a */
[----:B-----5:R3:W-:Y:S04]  /*2f00*/  STS.U16 [R2+UR10+0x1300], R11 ;  /* 0x0013000b02007988 */ /* 0x0207e8000800040a */
[----:B------:R3:W-:Y:S04]  /*2f10*/  STS.U16 [R2+UR10+0x1400], R13 ;  /* 0x0014000d02007988 */ /* 0x0007e8000800040a */
[----:B------:R3:W-:Y:S04]  /*2f20*/  STS.U16 [R2+UR10+0x1500], R15 ;  /* 0x0015000f02007988 */ /* 0x0007e8000800040a */
[----:B------:R3:W-:Y:S04]  /*2f30*/  STS.U16 [R2+UR10+0x1600], R5 ;  /* 0x0016000502007988 */ /* 0x0007e8000800040a */
[----:B------:R3:W-:Y:S01]  /*2f40*/  STS.U16 [R2+UR10+0x1700], R17 ;  /* 0x0017001102007988 */ /* 0x0007e2000800040a */
[----:B------:R4:W-:Y:S06]  /*2f50*/  MEMBAR.ALL.CTA ;  /* 0x0000000000007992 */ /* 0x0009ec0000008000 */
[----:B----4-:R-:W-:Y:S04]  /*2f60*/  FENCE.VIEW.ASYNC.S ;  /* 0x00000000000073c6 */ /* 0x010fe80000000000 */
[----:B------:R-:W4:Y:S02]  /*2f70*/  FENCE.VIEW.ASYNC.S ;  /* 0x00000000000073c6 */ /* 0x000f240000000000 */
[----:B----4-:R3:W4:Y:S02]  /*2f80*/  @!UP3 SYNCS.EXCH.64 URZ, [UR10+0x2010], UR6 ;  /* 0x002010060affb5b2 */ /* 0x0107240008000100 */
[----:B----4-:R-:W-:Y:S01]  /*2f90*/  BAR.SYNC.DEFER_BLOCKING 0x0 ;  /* 0x0000000000007b1d */ /* 0x010fe20000010000 */
[----:B-1----:R-:W-:-:S02]  /*2fa0*/  IADD3 R19, P0, PT, R75, 0x40, RZ ;  /* 0x000000404b137810 */ /* 0x002fc40007f1e0ff */
[----:B--2---:R-:W-:-:S03]  /*2fb0*/  IADD3 R7, P3, PT, R75, 0x44, RZ ;  /* 0x000000444b077810 */ /* 0x004fc60007f7e0ff */
[----:B------:R-:W-:Y:S01]  /*2fc0*/  IMAD.X R4, RZ, RZ, R72, P0 ;  /* 0x000000ffff047224 */ /* 0x000fe200000e0648 */
[----:B0--3--:R-:W-:Y:S09]  /*2fd0*/  BRA.U UP2, `(.L_x_13) ;  /* 0x0000000102307547 */ /* 0x009ff2000b800000 */
[----:B------:R-:W-:Y:S01]  /*2fe0*/  UIADD3 UR6, UPT, UPT, UR10, 0x2010, URZ ;  /* 0x000020100a067890 */ /* 0x000fe2000fffe0ff */
[----:B------:R-:W-:Y:S01]  /*2ff0*/  UMOV UR7, URZ ;  /* 0x000000ff00077c82 */ /* 0x000fe20008000000 */
[----:B------:R-:W-:Y:S01]  /*3000*/  UMOV UR18, UR27 ;  /* 0x0000001b00127c82 */ /* 0x000fe20008000000 */
[----:B------:R-:W-:Y:S01]  /*3010*/  UMOV UR19, 0x40004040 ;  /* 0x4000404000137882 */ /* 0x000fe20000000000 */
[----:B------:R-:W-:Y:S01]  /*3020*/  UMOV UR16, UR15 ;  /* 0x0000000f00107c82 */ /* 0x000fe20008000000 */
[----:B------:R-:W-:Y:S01]  /*3030*/  UMOV UR17, 0xc0004010 ;  /* 0xc000401000117882 */ /* 0x000fe20000000000 */
[----:B------:R-:W-:Y:S01]  /*3040*/  UMOV UR36, 0x0 ;  /* 0x0000000000247882 */ /* 0x000fe20000000000 */
[----:B------:R-:W-:Y:S01]  /*3050*/  UMOV UR37, 0x4108490 ;  /* 0x0410849000257882 */ /* 0x000fe20000000000 */
[----:B------:R-:W-:Y:S01]  /*3060*/  UMOV UR6, UR6 ;  /* 0x0000000600067c82 */ /* 0x000fe20008000000 */
[----:B------:R1:W-:Y:S01]  /*3070*/  UTCHMMA gdesc[UR18], gdesc[UR16], tmem[UR29], tmem[UR36], idesc[UR37], !UPT ;  /* 0x00ff2410120075ea */ /* 0x0003e2000f80001d */
[----:B------:R1:W-:Y:S01]  /*3080*/  UTCBAR [UR6], URZ ;  /* 0x000000ff060073e9 */ /* 0x0003e200080000ff */
[----:B------:R-:W-:-:S02]  /*3090*/  NOP ;  /* 0x0000000000007918 */ /* 0x000fc40000000000 */
.L_x_13:
[----:B------:R-:W2:Y:S01]  /*30a0*/  SYNCS.PHASECHK.TRANS64.TRYWAIT P0, [UR10+0x2010], RZ ;  /* 0x002010ffff0075a7 */ /* 0x000ea2000800110a */
[--C-:B------:R-:W-:Y:S01]  /*30b0*/  IMAD.X R6, RZ, RZ, R72.reuse, P2 ;  /* 0x000000ffff067224 */ /* 0x100fe200010e0648 */
[C---:B------:R-:W-:Y:S01]  /*30c0*/  IADD3 R5, P2, PT, R75.reuse, 0x45, RZ ;  /* 0x000000454b057810 */ /* 0x040fe20007f5e0ff */
        /* <DEDUP_REMOVED lines=19> */
[----:B------:R-:W-:Y:S01]  /*3200*/  IADD3 R75, P1, PT, R75, 0x4f, RZ ;  /* 0x0000004f4b4b7810 */ /* 0x000fe20007f3e0ff */
[--C-:B------:R-:W-:Y:S01]  /*3210*/  IMAD.X R73, RZ, RZ, R72.reuse, P3 ;  /* 0x000000ffff497224 */ /* 0x100fe200018e0648 */
[-C--:B------:R-:W-:Y:S01]  /*3220*/  ISETP.GT.U32.AND P3, PT, R7, R0.reuse, PT ;  /* 0x000000000700720c */ /* 0x080fe20003f64070 */
[--C-:B------:R-:W-:Y:S01]  /*3230*/  IMAD.X R70, RZ, RZ, R72.reuse, P2 ;  /* 0x000000ffff467224 */ /* 0x100fe200010e0648 */
[-C--:B------:R-:W-:Y:S01]  /*3240*/  ISETP.GT.U32.AND P2, PT, R5, R0.reuse, PT ;  /* 0x000000000500720c */ /* 0x080fe20003f44070 */
[----:B------:R-:W-:Y:S01]  /*3250*/  IMAD.X R72, RZ, RZ, R72, P1 ;  /* 0x000000ffff487224 */ /* 0x000fe200008e0648 */
[----:B------:R-:W-:Y:S01]  /*3260*/  ISETP.GT.U32.AND P1, PT, R9, R0, PT ;  /* 0x000000000900720c */ /* 0x000fe20003f24070 */
[----:B--2---:R-:W-:-:S12]  /*3270*/  @!P0 BRA `(.L_x_14) ;  /* 0x0000002800088947 */ /* 0x004fd80003800000 */
.L_x_23:
[----:B------:R-:W-:Y:S01]  /*3280*/  ISETP.GT.U32.AND P0, PT, R11, R0, PT ;  /* 0x000000000b00720c */ /* 0x000fe20003f04070 */
[----:B------:R-:W-:Y:S01]  /*3290*/  BAR.SYNC.DEFER_BLOCKING 0x0 ;  /* 0x0000000000007b1d */ /* 0x000fe20000010000 */
[----:B------:R-:W-:Y:S01]  /*32a0*/  ISETP.GT.U32.AND.EX P2, PT, R12, RZ, PT, P2 ;  /* 0x000000ff0c00720c */ /* 0x000fe20003f44120 */
[----:B------:R-:W-:Y:S01]  /*32b0*/  IMAD.U32 R67, R67, -0x80000000, RZ ;  /* 0x8000000043437824 */ /* 0x000fe200078e00ff */
[----:B------:R-:W-:Y:S02]  /*32c0*/  ISETP.GT.U32.AND.EX P4, PT, R8, RZ, PT, P4 ;  /* 0x000000ff0800720c */ /* 0x000fe40003f84140 */
[----:B------:R-:W-:Y:S02]  /*32d0*/  ISETP.GT.U32.AND.EX P0, PT, R16, RZ, PT, P0 ;  /* 0x000000ff1000720c */ /* 0x000fe40003f04100 */
[----:B------:R-:W-:Y:S02]  /*32e0*/  P2R R8, PR, RZ, 0x4 ;  /* 0x00000004ff087803 */ /* 0x000fe40000000000 */
[----:B------:R-:W-:-:S02]  /*32f0*/  ISETP.GT.U32.AND.EX P3, PT, R10, RZ, PT, P3 ;  /* 0x000000ff0a00720c */ /* 0x000fc40003f64130 */
[----:B------:R-:W-:Y:S02]  /*3300*/  P2R R79, PR, RZ, 0x1 ;  /* 0x00000001ff4f7803 */ /* 0x000fe40000000000 */
[----:B------:R-:W-:Y:S02]  /*3310*/  ISETP.NE.AND P0, PT, R8, RZ, PT ;  /* 0x000000ff0800720c */ /* 0x000fe40003f05270 */
[----:B------:R-:W-:Y:S02]  /*3320*/  P2R R7, PR, RZ, 0x8 ;  /* 0x00000008ff077803 */ /* 0x000fe40000000000 */
[----:B------:R-:W-:Y:S02]  /*3330*/  P2R R80, PR, RZ, 0x1 ;  /* 0x00000001ff507803 */ /* 0x000fe40000000000 */
[----:B------:R-:W-:Y:S02]  /*3340*/  ISETP.GT.U32.AND.EX P5, PT, R6, RZ, PT, P5 ;  /* 0x000000ff0600720c */ /* 0x000fe40003fa4150 */
[----:B------:R-:W-:-:S02]  /*3350*/  ISETP.NE.AND P0, PT, R7, RZ, PT ;  /* 0x000000ff0700720c */ /* 0x000fc40003f05270 */
[----:B------:R-:W-:Y:S02]  /*3360*/  P2R R6, PR, RZ, 0x10 ;  /* 0x00000010ff067803 */ /* 0x000fe40000000000 */
[----:B------:R-:W-:Y:S02]  /*3370*/  P2R R89, PR, RZ, 0x1 ;  /* 0x00000001ff597803 */ /* 0x000fe40000000000 */
[----:B------:R-:W-:Y:S02]  /*3380*/  ISETP.NE.AND P0, PT, R6, RZ, PT ;  /* 0x000000ff0600720c */ /* 0x000fe40003f05270 */
[----:B------:R-:W-:Y:S02]  /*3390*/  P2R R5, PR, RZ, 0x20 ;  /* 0x00000020ff057803 */ /* 0x000fe40000000000 */
[----:B------:R-:W-:Y:S02]  /*33a0*/  ISETP.GT.U32.AND.EX P1, PT, R14, RZ, PT, P1 ;  /* 0x000000ff0e00720c */ /* 0x000fe40003f24110 */
[----:B------:R-:W-:-:S02]  /*33b0*/  P2R R90, PR, RZ, 0x1 ;  /* 0x00000001ff5a7803 */ /* 0x000fc40000000000 */
[----:B------:R-:W-:Y:S02]  /*33c0*/  P2R R91, PR, RZ, 0x2 ;  /* 0x00000002ff5b7803 */ /* 0x000fe40000000000 */
[----:B------:R-:W-:Y:S02]  /*33d0*/  ISETP.NE.AND P0, PT, R5, RZ, PT ;  /* 0x000000ff0500720c */ /* 0x000fe40003f05270 */
[CC--:B------:R-:W-:Y:S02]  /*33e0*/  ISETP.GT.U32.AND P1, PT, R19.reuse, R0.reuse, PT ;  /* 0x000000001300720c */ /* 0x0c0fe40003f24070 */
[----:B------:R-:W-:Y:S02]  /*33f0*/  P2R R92, PR, RZ, 0x1 ;  /* 0x00000001ff5c7803 */ /* 0x000fe40000000000 */
[----:B------:R-:W-:Y:S02]  /*3400*/  ISETP.GT.U32.AND.EX P0, PT, R4, RZ, PT, P1 ;  /* 0x000000ff0400720c */ /* 0x000fe40003f04110 */
[----:B------:R-:W-:-:S02]  /*3410*/  ISETP.GE.U32.AND P1, PT, R19, R0, PT ;  /* 0x000000001300720c */ /* 0x000fc40003f26070 */
[-C--:B------:R-:W-:Y:S02]  /*3420*/  ISETP.GT.U32.AND P2, PT, R13, R0.reuse, PT ;  /* 0x000000000d00720c */ /* 0x080fe40003f44070 */
[----:B------:R-:W-:Y:S02]  /*3430*/  ISETP.GE.U32.AND.EX P1, PT, R4, RZ, PT, P1 ;  /* 0x000000ff0400720c */ /* 0x000fe40003f26110 */
[-C--:B------:R-:W-:Y:S02]  /*3440*/  ISETP.GT.U32.AND P3, PT, R15, R0.reuse, PT ;  /* 0x000000000f00720c */ /* 0x080fe40003f64070 */
[-C--:B------:R-:W-:Y:S02]  /*3450*/  ISETP.GT.U32.AND P4, PT, R17, R0.reuse, PT ;  /* 0x000000001100720c */ /* 0x080fe40003f84070 */
[-C--:B------:R-:W-:Y:S02]  /*3460*/  ISETP.GT.U32.AND P5, PT, R21, R0.reuse, PT ;  /* 0x000000001500720c */ /* 0x080fe40003fa4070 */
[----:B------:R-:W-:-:S02]  /*3470*/  ISETP.GT.U32.AND P6, PT, R23, R0, PT ;  /* 0x000000001700720c */ /* 0x000fc40003fc4070 */
[----:B------:R-:W-:Y:S01]  /*3480*/  LDTM.16dp32bit_t0_t15.x32 R4, tmem[UR12+0x100000] ;  /* 0x1000000c000479ee */ /* 0x000fe20008a80000 */
[----:B------:R-:W2:Y:S01]  /*3490*/  LDTM.16dp32bit_t16_t31.x32 R4, tmem[UR12+0x100020] ;  /* 0x1000200c000479ee */ /* 0x000ea20008aa0000 */
[----:B------:R-:W-:Y:S02]  /*34a0*/  ISETP.GT.U32.AND.EX P2, PT, R68, RZ, PT, P2 ;  /* 0x000000ff4400720c */ /* 0x000fe40003f44120 */
[----:B------:R-:W-:Y:S02]  /*34b0*/  ISETP.GT.U32.AND.EX P3, PT, R77, RZ, PT, P3 ;  /* 0x000000ff4d00720c */ /* 0x000fe40003f64130 */
[----:B------:R-:W-:Y:S02]  /*34c0*/  ISETP.GT.U32.AND.EX P4, PT, R69, RZ, PT, P4 ;  /* 0x000000ff4500720c */ /* 0x000fe40003f84140 */
[----:B------:R-:W-:Y:S02]  /*34d0*/  ISETP.GT.U32.AND.EX P5, PT, R74, RZ, PT, P5 ;  /* 0x000000ff4a00720c */ /* 0x000fe40003fa4150 */
[----:B------:R-:W-:Y:S01]  /*34e0*/  ISETP.GT.U32.AND.EX P6, PT, R71, RZ, PT, P6 ;  /* 0x000000ff4700720c */ /* 0x000fe20003fc4160 */
[----:B0-2---:R-:W-:Y:S01]  /*34f0*/  FMUL R4, R4, UR38 ;  /* 0x0000002604047c20 */ /* 0x005fe20008400000 */
[----:B------:R-:W-:Y:S01]  /*3500*/  FMUL R6, R6, UR38 ;  /* 0x0000002606067c20 */ /* 0x000fe20008400000 */
[----:B------:R-:W-:Y:S01]  /*3510*/  FMUL R7, R7, UR38 ;  /* 0x0000002607077c20 */ /* 0x000fe20008400000 */
[----:B------:R-:W-:Y:S01]  /*3520*/  FMUL R8, R8, UR38 ;  /* 0x0000002608087c20 */ /* 0x000fe20008400000 */
[----:B------:R-:W-:Y:S01]  /*3530*/  FMUL R5, R5, UR38 ;  /* 0x0000002605057c20 */ /* 0x000fe20008400000 */
[----:B------:R-:W-:Y:S01]  /*3540*/  FSEL R4, R4, -INF , !P0 ;  /* 0xff80000004047808 */ /* 0x000fe20004000000 */
[----:B------:R-:W-:Y:S01]  /*3550*/  FMUL R9, R9, UR38 ;  /* 0x0000002609097c20 */ /* 0x000fe20008400000 */
[----:B------:R-:W-:Y:S01]  /*3560*/  ISETP.NE.AND P0, PT, R92, RZ, PT ;  /* 0x000000ff5c00720c */ /* 0x000fe20003f05270 */
[----:B------:R-:W-:Y:S01]  /*3570*/  FMUL R10, R10, UR38 ;  /* 0x000000260a0a7c20 */ /* 0x000fe20008400000 */
[----:B------:R-:W-:Y:S01]  /*3580*/  FSEL R5, R5, -INF , !P1 ;  /* 0xff80000005057808 */ /* 0x000fe20004800000 */
[----:B------:R-:W-:Y:S01]  /*3590*/  FMUL R11, R11, UR38 ;  /* 0x000000260b0b7c20 */ /* 0x000fe20008400000 */
[----:B------:R-:W-:Y:S01]  /*35a0*/  FSEL R6, R6, -INF , !P0 ;  /* 0xff80000006067808 */ /* 0x000fe20004000000 */
[----:B------:R-:W-:Y:S01]  /*35b0*/  FMUL R12, R12, UR38 ;  /* 0x000000260c0c7c20 */ /* 0x000fe20008400000 */
[----:B------:R-:W-:Y:S01]  /*35c0*/  ISETP.NE.AND P0, PT, R90, RZ, PT ;  /* 0x000000ff5a00720c */ /* 0x000fe20003f05270 */
[----:B------:R-:W-:Y:S01]  /*35d0*/  FMUL R13, R13, UR38 ;  /* 0x000000260d0d7c20 */ /* 0x000fe20008400000 */
[----:B------:R-:W-:Y:S01]  /*35e0*/  ISETP.NE.AND P1, PT, R91, RZ, PT ;  /* 0x000000ff5b00720c */ /* 0x000fe20003f25270 */
        /* <DEDUP_REMOVED lines=16> */
[----:B------:R-:W0:Y:S01]  /*36f0*/  S2R R92, SR_TID.X ;  /* 0x00000000005c7919 */ /* 0x000e220000002100 */
[----:B------:R-:W-:-:S02]  /*3700*/  ISETP.GT.U32.AND P1, PT, R76, R0, PT ;  /* 0x000000004c00720c */ /* 0x000fc40003f24070 */
[----:B------:R-:W-:Y:S02]  /*3710*/  FSEL R11, R11, -INF , !P0 ;  /* 0xff8000000b0b7808 */ /* 0x000fe40004000000 */
[----:B------:R-:W-:Y:S02]  /*3720*/  ISETP.GT.U32.AND P0, PT, R78, R0, PT ;  /* 0x000000004e00720c */ /* 0x000fe40003f04070 */
[----:B------:R-:W-:Y:S01]  /*3730*/  FSEL R12, R13, -INF , !P3 ;  /* 0xff8000000d0c7808 */ /* 0x000fe20005800000 */
[----:B------:R-:W-:Y:S01]  /*3740*/  FMUL R13, R15, UR38 ;  /* 0x000000260f0d7c20 */ /* 0x000fe20008400000 */
[----:B------:R-:W-:Y:S02]  /*3750*/  LOP3.LUT R15, R59, 0x1e, R61, 0xfe, !PT ;  /* 0x0000001e3b0f7812 */ /* 0x000fe400078efe3d */
[----:B------:R-:W-:Y:S02]  /*3760*/  ISETP.GT.U32.AND.EX P0, PT, R73, RZ, PT, P0 ;  /* 0x000000ff4900720c */ /* 0x000fe40003f04100 */
[----:B------:R-:W-:-:S02]  /*3770*/  ISETP.GT.U32.AND.EX P1, PT, R70, RZ, PT, P1 ;  /* 0x000000ff4600720c */ /* 0x000fc40003f24110 */
[--C-:B------:R-:W-:Y:S02]  /*3780*/  LOP3.LUT R73, R59, 0x10, R61.reuse, 0xfe, !PT ;  /* 0x000000103b497812 */ /* 0x100fe400078efe3d */
[----:B------:R-:W-:Y:S01]  /*3790*/  FSEL R69, R14, -INF , !P4 ;  /* 0xff8000000e457808 */ /* 0x000fe20006000000 */
[----:B------:R-:W-:Y:S01]  /*37a0*/  FMUL R14, R17, UR38 ;  /* 0x00000026110e7c20 */ /* 0x000fe20008400000 */
[-C--:B------:R-:W-:Y:S02]  /*37b0*/  ISETP.GT.U32.AND P4, PT, R15, R0.reuse, PT ;  /* 0x000000000f00720c */ /* 0x080fe40003f84070 */
[----:B------:R-:W-:Y:S02]  /*37c0*/  LOP3.LUT R15, R59, 0x1d, R61, 0xfe, !PT ;  /* 0x0000001d3b0f7812 */ /* 0x000fe400078efe3d */
[----:B------:R-:W-:Y:S02]  /*37d0*/  FSEL R76, R18, -INF , !P1 ;  /* 0xff800000124c7808 */ /* 0x000fe40004800000 */
[----:B------:R-:W-:-:S02]  /*37e0*/  ISETP.GT.U32.AND P1, PT, R73, R0, PT ;  /* 0x000000004900720c */ /* 0x000fc40003f24070 */
[-C--:B------:R-:W-:Y:S02]  /*37f0*/  ISETP.GT.U32.AND P2, PT, R75, R0.reuse, PT ;  /* 0x000000004b00720c */ /* 0x080fe40003f44070 */
[----:B------:R-:W-:Y:S02]  /*3800*/  FSEL R13, R13, -INF , !P5 ;  /* 0xff8000000d0d7808 */ /* 0x000fe40006800000 */
[----:B------:R-:W-:Y:S02]  /*3810*/  LOP3.LUT R17, R59, 0x1c, R61, 0xfe, !PT ;  /* 0x0000001c3b117812 */ /* 0x000fe400078efe3d */
[----:B------:R-:W-:Y:S01]  /*3820*/  ISETP.GT.U32.AND P5, PT, R15, R0, PT ;  /* 0x000000000f00720c */ /* 0x000fe20003fa4070 */
[----:B------:R-:W-:Y:S01]  /*3830*/  FMUL R15, R19, UR38 ;  /* 0x00000026130f7c20 */ /* 0x000fe20008400000 */
[----:B------:R-:W-:Y:S02]  /*3840*/  ISETP.GT.U32.AND.EX P1, PT, R60, RZ, PT, P1 ;  /* 0x000000ff3c00720c */ /* 0x000fe40003f24110 */
[----:B------:R-:W-:-:S02]  /*3850*/  FSEL R14, R14, -INF , !P0 ;  /* 0xff8000000e0e7808 */ /* 0x000fc40004000000 */
[--C-:B------:R-:W-:Y:S02]  /*3860*/  LOP3.LUT R19, R59, 0x12, R61.reuse, 0xfe, !PT ;  /* 0x000000123b137812 */ /* 0x100fe400078efe3d */
[-C--:B------:R-:W-:Y:S02]  /*3870*/  ISETP.GT.U32.AND P0, PT, R17, R0.reuse, PT ;  /* 0x000000001100720c */ /* 0x080fe40003f04070 */
[----:B------:R-:W-:Y:S02]  /*3880*/  ISETP.GT.U32.AND.EX P2, PT, R72, RZ, PT, P2 ;  /* 0x000000ff4800720c */ /* 0x000fe40003f44120 */
[----:B------:R-:W-:Y:S02]  /*3890*/  LOP3.LUT R17, R59, 0x11, R61, 0xfe, !PT ;  /* 0x000000113b117812 */ /* 0x000fe400078efe3d */
[----:B------:R-:W-:Y:S02]  /*38a0*/  FSEL R79, R20, -INF , !P1 ;  /* 0xff800000144f7808 */ /* 0x000fe40004800000 */
[----:B------:R-:W-:-:S02]  /*38b0*/  ISETP.GT.U32.AND P1, PT, R19, R0, PT ;  /* 0x000000001300720c */ /* 0x000fc40003f24070 */
[----:B------:R-:W-:Y:S02]  /*38c0*/  FSEL R15, R15, -INF , !P2 ;  /* 0xff8000000f0f7808 */ /* 0x000fe40005000000 */
[----:B------:R-:W-:Y:S02]  /*38d0*/  ISETP.GT.U32.AND P2, PT, R17, R0, PT ;  /* 0x000000001100720c */ /* 0x000fe40003f44070 */
[----:B------:R-:W-:Y:S01]  /*38e0*/  FSEL R71, R16, -INF , !P6 ;  /* 0xff80000010477808 */ /* 0x000fe20007000000 */
[----:B------:R-:W-:Y:S01]  /*38f0*/  FMUL R16, R21, UR38 ;  /* 0x0000002615107c20 */ /* 0x000fe20008400000 */
[C---:B------:R-:W-:Y:S01]  /*3900*/  ISETP.GT.U32.AND.EX P1, PT, R60.reuse, RZ, PT, P1 ;  /* 0x000000ff3c00720c */ /* 0x040fe20003f24110 */
[----:B------:R-:W-:Y:S01]  /*3910*/  FMUL R21, R23, UR38 ;  /* 0x0000002617157c20 */ /* 0x000fe20008400000 */
[----:B------:R-:W-:Y:S02]  /*3920*/  LOP3.LUT R19, R59, 0x14, R61, 0xfe, !PT ;  /* 0x000000143b137812 */ /* 0x000fe400078efe3d */
[----:B------:R-:W-:-:S02]  /*3930*/  ISETP.GT.U32.AND.EX P2, PT, R60, RZ, PT, P2 ;  /* 0x000000ff3c00720c */ /* 0x000fc40003f44120 */
[----:B------:R-:W-:Y:S02]  /*3940*/  LOP3.LUT R17, R59, 0x13, R61, 0xfe, !PT ;  /* 0x000000133b117812 */ /* 0x000fe400078efe3d */
[----:B------:R-:W-:Y:S01]  /*3950*/  FSEL R23, R22, -INF , !P1 ;  /* 0xff80000016177808 */ /* 0x000fe20004800000 */
[----:B------:R-:W-:Y:S01]  /*3960*/  FMUL R22, R35, UR38 ;  /* 0x0000002623167c20 */ /* 0x000fe20008400000 */
[-C--:B------:R-:W-:Y:S02]  /*3970*/  ISETP.GT.U32.AND P1, PT, R19, R0.reuse, PT ;  /* 0x000000001300720c */ /* 0x080fe40003f24070 */
[----:B------:R-:W-:Y:S02]  /*3980*/  FSEL R16, R16, -INF , !P2 ;  /* 0xff80000010107808 */ /* 0x000fe40005000000 */
[----:B------:R-:W-:Y:S02]  /*3990*/  ISETP.GT.U32.AND P2, PT, R17, R0, PT ;  /* 0x000000001100720c */ /* 0x000fe40003f44070 */
[----:B------:R-:W-:-:S02]  /*39a0*/  FMNMX3 R18, R4, R5, R6, !PT ;  /* 0x0000000504127276 */ /* 0x000fc40007800006 */
[C---:B------:R-:W-:Y:S02]  /*39b0*/  ISETP.GT.U32.AND.EX P1, PT, R60.reuse, RZ, PT, P1 ;  /* 0x000000ff3c00720c */ /* 0x040fe40003f24110 */
[C-C-:B------:R-:W-:Y:S02]  /*39c0*/  LOP3.LUT R19, R59.reuse, 0x17, R61.reuse, 0xfe, !PT ;  /* 0x000000173b137812 */ /* 0x140fe400078efe3d */
[----:B------:R-:W-:Y:S02]  /*39d0*/  ISETP.GT.U32.AND.EX P2, PT, R60, RZ, PT, P2 ;  /* 0x000000ff3c00720c */ /* 0x000fe40003f44120 */
[----:B------:R-:W-:Y:S02]  /*39e0*/  FMNMX3 R18, R18, R7, R8, !PT ;  /* 0x0000000712127276 */ /* 0x000fe40007800008 */
[----:B------:R-:W-:Y:S02]  /*39f0*/  LOP3.LUT R17, R59, 0x15, R61, 0xfe, !PT ;  /* 0x000000153b117812 */ /* 0x000fe400078efe3d */
[----:B------:R-:W-:-:S02]  /*3a00*/  FSEL R24, R24, -INF , !P1 ;  /* 0xff80000018187808 */ /* 0x000fc40004800000 */
[-C--:B------:R-:W-:Y:S02]  /*3a10*/  ISETP.GT.U32.AND P1, PT, R19, R0.reuse, PT ;  /* 0x000000001300720c */ /* 0x080fe40003f24070 */
[----:B------:R-:W-:Y:S02]  /*3a20*/  FSEL R21, R21, -INF , !P2 ;  /* 0xff80000015157808 */ /* 0x000fe40005000000 */
[----:B------:R-:W-:Y:S01]  /*3a30*/  FMNMX3 R19, R18, R9, R10, !PT ;  /* 0x0000000912137276 */ /* 0x000fe2000780000a */
[----:B------:R-:W-:Y:S01]  /*3a40*/  FMUL R18, R27, UR38 ;  /* 0x000000261b127c20 */ /* 0x000fe20008400000 */
[----:B------:R-:W-:Y:S01]  /*3a50*/  ISETP.GT.U32.AND P2, PT, R17, R0, PT ;  /* 0x000000001100720c */ /* 0x000fe20003f44070 */
[----:B------:R-:W-:Y:S01]  /*3a60*/  FMUL R17, R25, UR38 ;  /* 0x0000002619117c20 */ /* 0x000fe20008400000 */
[----:B------:R-:W-:Y:S01]  /*3a70*/  FMNMX3 R19, R19, R11, R68, !PT ;  /* 0x0000000b13137276 */ /* 0x000fe20007800044 */
[----:B------:R-:W-:Y:S01]  /*3a80*/  FMUL R25, R26, UR38 ;  /* 0x000000261a197c20 */ /* 0x000fe20008400000 */
[----:B------:R-:W-:Y:S01]  /*3a90*/  ISETP.GT.U32.AND.EX P2, PT, R60, RZ, PT, P2 ;  /* 0x000000ff3c00720c */ /* 0x000fe20003f44120 */
[----:B------:R-:W-:Y:S01]  /*3aa0*/  FMUL R26, R28, UR38 ;  /* 0x000000261c1a7c20 */ /* 0x000fe20008400000 */
[----:B------:R-:W-:Y:S01]  /*3ab0*/  LOP3.LUT R73, R59, 0x16, R61, 0xfe, !PT ;  /* 0x000000163b497812 */ /* 0x000fe200078efe3d */
[----:B------:R-:W-:Y:S01]  /*3ac0*/  FMUL R28, R33, UR38 ;  /* 0x00000026211c7c20 */ /* 0x000fe20008400000 */
[----:B------:R-:W-:Y:S01]  /*3ad0*/  FMNMX3 R20, R19, R12, R69, !PT ;  /* 0x0000000c13147276 */ /* 0x000fe20007800045 */
[----:B------:R-:W-:Y:S01]  /*3ae0*/  FMUL R19, R29, UR38 ;  /* 0x000000261d137c20 */ /* 0x000fe20008400000 */
[----:B------:R-:W-:Y:S01]  /*3af0*/  FSEL R17, R17, -INF , !P2 ;  /* 0xff80000011117808 */ /* 0x000fe20005000000 */
[----:B------:R-:W-:Y:S01]  /*3b00*/  FMUL R29, R31, UR38 ;  /* 0x000000261f1d7c20 */ /* 0x000fe20008400000 */
[----:B------:R-:W-:-:S02]  /*3b10*/  ISETP.GT.U32.AND P2, PT, R73, R0, PT ;  /* 0x000000004900720c */ /* 0x000fc40003f44070 */
[----:B------:R-:W-:Y:S02]  /*3b20*/  FMNMX3 R27, R20, R13, R71, !PT ;  /* 0x0000000d141b7276 */ /* 0x000fe40007800047 */
[C-C-:B------:R-:W-:Y:S02]  /*3b30*/  LOP3.LUT R75, R59.reuse, 0x1f, R61.reuse, 0xfe, !PT ;  /* 0x0000001f3b4b7812 */ /* 0x140fe400078efe3d */
[----:B------:R-:W-:Y:S02]  /*3b40*/  ISETP.GT.U32.AND.EX P2, PT, R60, RZ, PT, P2 ;  /* 0x000000ff3c00720c */ /* 0x000fe40003f44120 */
[----:B------:R-:W-:Y:S02]  /*3b50*/  LOP3.LUT R73, R59, 0x19, R61, 0xfe, !PT ;  /* 0x000000193b497812 */ /* 0x000fe400078efe3d */
[----:B------:R-:W-:Y:S01]  /*3b60*/  FMNMX3 R20, R27, R14, R76, !PT ;  /* 0x0000000e1b147276 */ /* 0x000fe2000780004c */
[----:B------:R-:W-:Y:S01]  /*3b70*/  FMUL R27, R34, UR38 ;  /* 0x00000026221b7c20 */ /* 0x000fe20008400000 */
[----:B------:R-:W-:-:S02]  /*3b80*/  ISETP.GT.U32.AND P3, PT, R75, R0, PT ;  /* 0x000000004b00720c */ /* 0x000fc40003f64070 */
[----:B------:R-:W-:Y:S02]  /*3b90*/  ISETP.GT.U32.AND.EX P1, PT, R60, RZ, PT, P1 ;  /* 0x000000ff3c00720c */ /* 0x000fe40003f24110 */
[----:B------:R-:W-:Y:S02]  /*3ba0*/  FSEL R25, R25, -INF , !P2 ;  /* 0xff80000019197808 */ /* 0x000fe40005000000 */
[----:B------:R-:W-:Y:S02]  /*3bb0*/  LOP3.LUT R75, R59, 0x18, R61, 0xfe, !PT ;  /* 0x000000183b4b7812 */ /* 0x000fe400078efe3d */
[----:B------:R-:W-:Y:S02]  /*3bc0*/  ISETP.GT.U32.AND P2, PT, R73, R0, PT ;  /* 0x000000004900720c */ /* 0x000fe40003f44070 */
[----:B------:R-:W-:Y:S02]  /*3bd0*/  FMNMX3 R20, R20, R15, R79, !PT ;  /* 0x0000000f14147276 */ /* 0x000fe4000780004f */
[----:B------:R-:W-:-:S02]  /*3be0*/  FSEL R18, R18, -INF , !P1 ;  /* 0xff80000012127808 */ /* 0x000fc40004800000 */
[----:B------:R-:W-:Y:S02]  /*3bf0*/  ISETP.GT.U32.AND P1, PT, R75, R0, PT ;  /* 0x000000004b00720c */ /* 0x000fe40003f24070 */
[----:B------:R-:W-:Y:S02]  /*3c00*/  ISETP.GT.U32.AND.EX P2, PT, R60, RZ, PT, P2 ;  /* 0x000000ff3c00720c */ /* 0x000fe40003f44120 */
[----:B------:R-:W-:Y:S02]  /*3c10*/  LOP3.LUT R75, R59, 0x1a, R61, 0xfe, !PT ;  /* 0x0000001a3b4b7812 */ /* 0x000fe400078efe3d */
[----:B------:R-:W-:Y:S02]  /*3c20*/  FMNMX3 R20, R20, R16, R23, !PT ;  /* 0x0000001014147276 */ /* 0x000fe40007800017 */
[----:B------:R-:W-:Y:S02]  /*3c30*/  ISETP.GT.U32.AND.EX P1, PT, R60, RZ, PT, P1 ;  /* 0x000000ff3c00720c */ /* 0x000fe40003f24110 */
[----:B------:R-:W-:-:S02]  /*3c40*/  FSEL R19, R19, -INF , !P2 ;  /* 0xff80000013137808 */ /* 0x000fc40005000000 */
[----:B------:R-:W-:Y:S02]  /*3c50*/  LOP3.LUT R73, R59, 0x1b, R61, 0xfe, !PT ;  /* 0x0000001b3b497812 */ /* 0x000fe400078efe3d */
[-C--:B------:R-:W-:Y:S02]  /*3c60*/  ISETP.GT.U32.AND P2, PT, R75, R0.reuse, PT ;  /* 0x000000004b00720c */ /* 0x080fe40003f44070 */
[----:B------:R-:W-:Y:S02]  /*3c70*/  FMNMX3 R20, R20, R21, R24, !PT ;  /* 0x0000001514147276 */ /* 0x000fe40007800018 */
[----:B------:R-:W-:Y:S02]  /*3c80*/  FSEL R26, R26, -INF , !P1 ;  /* 0xff8000001a1a7808 */ /* 0x000fe40004800000 */
[----:B------:R-:W-:Y:S02]  /*3c90*/  ISETP.GT.U32.AND P1, PT, R73, R0, PT ;  /* 0x000000004900720c */ /* 0x000fe40003f24070 */
[----:B------:R-:W-:-:S02]  /*3ca0*/  ISETP.GT.U32.AND.EX P2, PT, R60, RZ, PT, P2 ;  /* 0x000000ff3c00720c */ /* 0x000fc40003f44120 */
[----:B------:R-:W-:Y:S02]  /*3cb0*/  FMNMX3 R31, R20, R17, R25, !PT ;  /* 0x00000011141f7276 */ /* 0x000fe40007800019 */
[C---:B------:R-:W-:Y:S02]  /*3cc0*/  ISETP.GT.U32.AND.EX P0, PT, R60.reuse, RZ, PT, P0 ;  /* 0x000000ff3c00720c */ /* 0x040fe40003f04100 */
[----:B------:R-:W-:Y:S02]  /*3cd0*/  ISETP.GT.U32.AND.EX P1, PT, R60, RZ, PT, P1 ;  /* 0x000000ff3c00720c */ /* 0x000fe40003f24110 */
[----:B------:R-:W-:Y:S02]  /*3ce0*/  FSEL R30, R30, -INF , !P2 ;  /* 0xff8000001e1e7808 */ /* 0x000fe40005000000 */
[----:B------:R-:W-:Y:S02]  /*3cf0*/  FMNMX3 R31, R31, R18, R26, !PT ;  /* 0x000000121f1f7276 */ /* 0x000fe4000780001a */
[----:B------:R-:W-:-:S02]  /*3d00*/  ISETP.GT.U32.AND.EX P4, PT, R60, RZ, PT, P4 ;  /* 0x000000ff3c00720c */ /* 0x000fc40003f84140 */
[----:B------:R-:W-:Y:S02]  /*3d10*/  ISETP.GT.U32.AND.EX P5, PT, R60, RZ, PT, P5 ;  /* 0x000000ff3c00720c */ /* 0x000fe40003fa4150 */
[----:B------:R-:W-:Y:S02]  /*3d20*/  FSEL R29, R29, -INF , !P1 ;  /* 0xff8000001d1d7808 */ /* 0x000fe40004800000 */
[----:B------:R-:W-:Y:S02]  /*3d30*/  FSEL R80, R32, -INF , !P0 ;  /* 0xff80000020507808 */ /* 0x000fe40004000000 */
[----:B------:R-:W-:Y:S02]  /*3d40*/  FMNMX3 R31, R31, R19, R30, !PT ;  /* 0x000000131f1f7276 */ /* 0x000fe4000780001e */
[----:B------:R-:W-:Y:S02]  /*3d50*/  ISETP.GT.U32.AND.EX P3, PT, R60, RZ, PT, P3 ;  /* 0x000000ff3c00720c */ /* 0x000fe40003f64130 */
[----:B------:R-:W-:-:S02]  /*3d60*/  FSEL R28, R28, -INF , !P5 ;  /* 0xff8000001c1c7808 */ /* 0x000fc40006800000 */
[----:B------:R-:W-:Y:S02]  /*3d70*/  FSEL R27, R27, -INF , !P4 ;  /* 0xff8000001b1b7808 */ /* 0x000fe40006000000 */
[----:B------:R-:W-:Y:S02]  /*3d80*/  FMNMX3 R31, R31, R29, R80, !PT ;  /* 0x0000001d1f1f7276 */ /* 0x000fe40007800050 */
[----:B------:R-:W-:Y:S02]  /*3d90*/  FSEL R22, R22, -INF , !P3 ;  /* 0xff80000016167808 */ /* 0x000fe40005800000 */
[----:B------:R-:W-:Y:S02]  /*3da0*/  FMNMX3 R31, R31, R28, R27, !PT ;  /* 0x0000001c1f1f7276 */ /* 0x000fe4000780001b */
[----:B0-----:R-:W-:Y:S02]  /*3db0*/  LOP3.LUT P6, RZ, R92, 0x7f, RZ, 0xc0, !PT ;  /* 0x0000007f5cff7812 */ /* 0x001fe400078cc0ff */
[----:B------:R-:W-:-:S05]  /*3dc0*/  FMNMX R31, R22, R31, !PT ;  /* 0x0000001f161f7209 */ /* 0x000fca0007800000 */
[----:B------:R-:W0:Y:S06]  /*3dd0*/  SHFL.BFLY PT, R20, R31, 0x10, 0x1f ;  /* 0x0e001f001f147f89 */ /* 0x000e2c00000e0000 */
[----:B------:R-:W2:Y:S01]  /*3de0*/  @!P6 SYNCS.CCTL.IV [UR10+0x2010] ;  /* 0x00201000ff00e9b1 */ /* 0x000ea2000800000a */
[----:B------:R-:W-:Y:S01]  /*3df0*/  NOP ;  /* 0x0000000000007918 */ /* 0x000fe20000000000 */
[----:B--2---:R-:W2:Y:S01]  /*3e00*/  SYNCS.PHASECHK.TRANS64.TRYWAIT P0, [UR13], R67 ;  /* 0x00000043ff0075a7 */ /* 0x004ea2000800110d */
[----:B0-----:R-:W-:-:S05]  /*3e10*/  FMNMX3 R20, R31, R20, R66, !PT ;  /* 0x000000141f147276 */ /* 0x001fca0007800042 */
[--C-:B------:R-:W-:Y:S01]  /*3e20*/  FADD R4, R4, -R20.reuse ;  /* 0x8000001404047221 */ /* 0x100fe20000000000 */
[--C-:B------:R-:W-:Y:S01]  /*3e30*/  FADD R5, R5, -R20.reuse ;  /* 0x8000001405057221 */ /* 0x100fe20000000000 */
[--C-:B------:R-:W-:Y:S01]  /*3e40*/  FADD R6, R6, -R20.reuse ;  /* 0x8000001406067221 */ /* 0x100fe20000000000 */
[--C-:B------:R-:W-:Y:S01]  /*3e50*/  FADD R7, R7, -R20.reuse ;  /* 0x8000001407077221 */ /* 0x100fe20000000000 */
[----:B------:R-:W-:Y:S01]  /*3e60*/  FMUL R4, R4, 1.4426950216293334961 ;  /* 0x3fb8aa3b04047820 */ /* 0x000fe20000400000 */
[----:B------:R-:W-:Y:S01]  /*3e70*/  FMUL R5, R5, 1.4426950216293334961 ;  /* 0x3fb8aa3b05057820 */ /* 0x000fe20000400000 */
[----:B------:R-:W-:Y:S01]  /*3e80*/  FMUL R74, R6, 1.4426950216293334961 ;  /* 0x3fb8aa3b064a7820 */ /* 0x000fe20000400000 */
[--C-:B------:R-:W-:Y:S01]  /*3e90*/  FADD R8, R8, -R20.reuse ;  /* 0x8000001408087221 */ /* 0x100fe20000000000 */
[----:B------:R-:W-:Y:S01]  /*3ea0*/  MUFU.EX2 R77, R4 ;  /* 0x00000004004d7308 */ /* 0x000fe20000000800 */
[----:B------:R-:W-:Y:S01]  /*3eb0*/  FMUL R7, R7, 1.4426950216293334961 ;  /* 0x3fb8aa3b07077820 */ /* 0x000fe20000400000 */
[--C-:B------:R-:W-:Y:S01]  /*3ec0*/  FADD R9, R9, -R20.reuse ;  /* 0x8000001409097221 */ /* 0x100fe20000000000 */
[----:B------:R-:W-:Y:S01]  /*3ed0*/  FMUL R6, R8, 1.4426950216293334961 ;  /* 0x3fb8aa3b08067820 */ /* 0x000fe20000400000 */
[--C-:B------:R-:W-:Y:S01]  /*3ee0*/  FADD R10, R10, -R20.reuse ;  /* 0x800000140a0a7221 */ /* 0x100fe20000000000 */
[--C-:B------:R-:W-:Y:S01]  /*3ef0*/  FADD R11, R11, -R20.reuse ;  /* 0x800000140b0b7221 */ /* 0x100fe20000000000 */
[----:B------:R-:W-:Y:S01]  /*3f00*/  FMUL R9, R9, 1.4426950216293334961 ;  /* 0x3fb8aa3b09097820 */ /* 0x000fe20000400000 */
[--C-:B------:R-:W-:Y:S01]  /*3f10*/  FADD R68, R68, -R20.reuse ;  /* 0x8000001444447221 */ /* 0x100fe20000000000 */
[----:B------:R-:W0:Y:S01]  /*3f20*/  MUFU.EX2 R78, R5 ;  /* 0x00000005004e7308 */ /* 0x000e220000000800 */
[----:B------:R-:W-:Y:S01]  /*3f30*/  FMUL R10, R10, 1.4426950216293334961 ;  /* 0x3fb8aa3b0a0a7820 */ /* 0x000fe20000400000 */
[----:B------:R-:W-:Y:S01]  /*3f40*/  FMUL R11, R11, 1.4426950216293334961 ;  /* 0x3fb8aa3b0b0b7820 */ /* 0x000fe20000400000 */
[----:B------:R-:W-:Y:S01]  /*3f50*/  FMUL R8, R68, 1.4426950216293334961 ;  /* 0x3fb8aa3b44087820 */ /* 0x000fe20000400000 */
[--C-:B------:R-:W-:Y:S01]  /*3f60*/  FADD R12, R12, -R20.reuse ;  /* 0x800000140c0c7221 */ /* 0x100fe20000000000 */
[--C-:B------:R-:W-:Y:S01]  /*3f70*/  FADD R69, R69, -R20.reuse ;  /* 0x8000001445457221 */ /* 0x100fe20000000000 */
[--C-:B------:R-:W-:Y:S01]  /*3f80*/  FADD R13, R13, -R20.reuse ;  /* 0x800000140d0d7221 */ /* 0x100fe20000000000 */
[--C-:B------:R-:W-:Y:S01]  /*3f90*/  FADD R71, R71, -R20.reuse ;  /* 0x8000001447477221 */ /* 0x100fe20000000000 */
[----:B------:R-:W3:Y:S01]  /*3fa0*/  MUFU.EX2 R74, R74 ;  /* 0x0000004a004a7308 */ /* 0x000ee20000000800 */
[----:B------:R-:W-:Y:S01]  /*3fb0*/  FMUL R12, R12, 1.4426950216293334961 ;  /* 0x3fb8aa3b0c0c7820 */ /* 0x000fe20000400000 */
[----:B------:R-:W-:Y:S01]  /*3fc0*/  FMUL R13, R13, 1.4426950216293334961 ;  /* 0x3fb8aa3b0d0d7820 */ /* 0x000fe20000400000 */
[--C-:B------:R-:W-:Y:S01]  /*3fd0*/  FADD R14, R14, -R20.reuse ;  /* 0x800000140e0e7221 */ /* 0x100fe20000000000 */
[--C-:B------:R-:W-:Y:S01]  /*3fe0*/  FADD R76, R76, -R20.reuse ;  /* 0x800000144c4c7221 */ /* 0x100fe20000000000 */
[--C-:B------:R-:W-:Y:S01]  /*3ff0*/  FADD R15, R15, -R20.reuse ;  /* 0x800000140f0f7221 */ /* 0x100fe20000000000 */
[----:B------:R-:W-:Y:S01]  /*4000*/  FADD R79, R79, -R20 ;  /* 0x800000144f4f7221 */ /* 0x000fe20000000000 */
[----:B------:R-:W-:Y:S01]  /*4010*/  FMUL R14, R14, 1.4426950216293334961 ;  /* 0x3fb8aa3b0e0e7820 */ /* 0x000fe20000400000 */
[----:B------:R-:W4:Y:S01]  /*4020*/  MUFU.EX2 R75, R7 ;  /* 0x00000007004b7308 */ /* 0x000f220000000800 */
[----:B0-----:R-:W-:Y:S01]  /*4030*/  FADD R5, R77, R78 ;  /* 0x0000004e4d057221 */ /* 0x001fe20000000000 */
[----:B------:R-:W-:Y:S01]  /*4040*/  FMUL R15, R15, 1.4426950216293334961 ;  /* 0x3fb8aa3b0f0f7820 */ /* 0x000fe20000400000 */
[--C-:B------:R-:W-:Y:S01]  /*4050*/  FADD R16, R16, -R20.reuse ;  /* 0x8000001410107221 */ /* 0x100fe20000000000 */
[--C-:B------:R-:W-:Y:S01]  /*4060*/  FADD R23, R23, -R20.reuse ;  /* 0x8000001417177221 */ /* 0x100fe20000000000 */
[--C-:B------:R-:W-:Y:S01]  /*4070*/  FADD R24, R24, -R20.reuse ;  /* 0x8000001418187221 */ /* 0x100fe20000000000 */
[--C-:B------:R-:W-:Y:S01]  /*4080*/  FADD R21, R21, -R20.reuse ;  /* 0x8000001415157221 */ /* 0x100fe20000000000 */
[----:B------:R-:W-:Y:S01]  /*4090*/  FMUL R16, R16, 1.4426950216293334961 ;  /* 0x3fb8aa3b10107820 */ /* 0x000fe20000400000 */
[----:B------:R-:W0:Y:S01]  /*40a0*/  MUFU.EX2 R6, R6 ;  /* 0x0000000600067308 */ /* 0x000e220000000800 */
[----:B---3--:R-:W-:Y:S01]  /*40b0*/  FADD R4, R74, R5 ;  /* 0x000000054a047221 */ /* 0x008fe20000000000 */
[----:B------:R-:W-:Y:S01]  /*40c0*/  FMUL R24, R24, 1.4426950216293334961 ;  /* 0x3fb8aa3b18187820 */ /* 0x000fe20000400000 */
[----:B------:R-:W-:Y:S01]  /*40d0*/  FMUL R21, R21, 1.4426950216293334961 ;  /* 0x3fb8aa3b15157820 */ /* 0x000fe20000400000 */
[--C-:B------:R-:W-:Y:S01]  /*40e0*/  FADD R17, R17, -R20.reuse ;  /* 0x8000001411117221 */ /* 0x100fe20000000000 */
[--C-:B------:R-:W-:Y:S01]  /*40f0*/  FADD R18, R18, -R20.reuse ;  /* 0x8000001412127221 */ /* 0x100fe20000000000 */
[--C-:B------:R-:W-:Y:S01]  /*4100*/  FADD R25, R25, -R20.reuse ;  /* 0x8000001419197221 */ /* 0x100fe20000000000 */
[----:B------:R-:W-:Y:S01]  /*4110*/  FADD R19, R19, -R20 ;  /* 0x8000001413137221 */ /* 0x000fe20000000000 */
[----:B------:R3:W5:Y:S01]  /*4120*/  MUFU.EX2 R73, R9 ;  /* 0x0000000900497308 */ /* 0x0007620000000800 */
[----:B----4-:R-:W-:Y:S01]  /*4130*/  FADD R5, R75, R4 ;  /* 0x000000044b057221 */ /* 0x010fe20000000000 */
[----:B------:R-:W-:Y:S01]  /*4140*/  FMUL R18, R18, 1.4426950216293334961 ;  /* 0x3fb8aa3b12127820 */ /* 0x000fe20000400000 */
[--C-:B------:R-:W-:Y:S01]  /*4150*/  FADD R26, R26, -R20.reuse ;  /* 0x800000141a1a7221 */ /* 0x100fe20000000000 */
[----:B------:R-:W-:Y:S01]  /*4160*/  FMUL R19, R19, 1.4426950216293334961 ;  /* 0x3fb8aa3b13137820 */ /* 0x000fe20000400000 */
[--C-:B------:R-:W-:Y:S01]  /*4170*/  FADD R80, R80, -R20.reuse ;  /* 0x8000001450507221 */ /* 0x100fe20000000000 */
[--C-:B------:R-:W-:Y:S01]  /*4180*/  FADD R28, R28, -R20.reuse ;  /* 0x800000141c1c7221 */ /* 0x100fe20000000000 */
[--C-:B------:R-:W-:Y:S01]  /*4190*/  FADD R27, R27, -R20.reuse ;  /* 0x800000141b1b7221 */ /* 0x100fe20000000000 */
[----:B------:R4:W1:Y:S01]  /*41a0*/  MUFU.EX2 R72, R10 ;  /* 0x0000000a00487308 */ /* 0x0008620000000800 */
[----:B0-----:R-:W-:Y:S01]  /*41b0*/  FADD R4, R6, R5 ;  /* 0x0000000506047221 */ /* 0x001fe20000000000 */
[----:B---3--:R-:W-:Y:S01]  /*41c0*/  FMUL R9, R69, 1.4426950216293334961 ;  /* 0x3fb8aa3b45097820 */ /* 0x008fe20000400000 */
[----:B------:R-:W-:Y:S01]  /*41d0*/  FMUL R28, R28, 1.4426950216293334961 ;  /* 0x3fb8aa3b1c1c7820 */ /* 0x000fe20000400000 */
[----:B------:R-:W-:-:S04]  /*41e0*/  FADD R22, R22, -R20 ;  /* 0x8000001416167221 */ /* 0x000fc80000000000 */
[----:B------:R0:W3:Y:S01]  /*41f0*/  MUFU.EX2 R7, R11 ;  /* 0x0000000b00077308 */ /* 0x0000e20000000800 */
[----:B-----5:R-:W-:Y:S01]  /*4200*/  FADD R5, R73, R4 ;  /* 0x0000000449057221 */ /* 0x020fe20000000000 */
[----:B----4-:R-:W-:-:S06]  /*4210*/  FMUL R10, R71, 1.4426950216293334961 ;  /* 0x3fb8aa3b470a7820 */ /* 0x010fcc0000400000 */
[----:B------:R-:W4:Y:S01]  /*4220*/  MUFU.EX2 R8, R8 ;  /* 0x0000000800087308 */ /* 0x000f220000000800 */
[----:B-1----:R-:W-:Y:S01]  /*4230*/  FADD R4, R72, R5 ;  /* 0x0000000548047221 */ /* 0x002fe20000000000 */
[----:B0-----:R-:W-:-:S06]  /*4240*/  FMUL R11, R76, 1.4426950216293334961 ;  /* 0x3fb8aa3b4c0b7820 */ /* 0x001fcc0000400000 */
[----:B------:R0:W1:Y:S01]  /*4250*/  MUFU.EX2 R70, R12 ;  /* 0x0000000c00467308 */ /* 0x0000620000000800 */
[----:B---3--:R-:W-:-:S07]  /*4260*/  FADD R5, R7, R4 ;  /* 0x0000000407057221 */ /* 0x008fce0000000000 */
[----:B------:R-:W3:Y:S01]  /*4270*/  MUFU.EX2 R9, R9 ;  /* 0x0000000900097308 */ /* 0x000ee20000000800 */
[----:B----4-:R-:W-:Y:S01]  /*4280*/  FADD R5, R8, R5 ;  /* 0x0000000508057221 */ /* 0x010fe20000000000 */
[----:B0-----:R-:W-:-:S06]  /*4290*/  FMUL R12, R79, 1.4426950216293334961 ;  /* 0x3fb8aa3b4f0c7820 */ /* 0x001fcc0000400000 */
[----:B------:R0:W4:Y:S01]  /*42a0*/  MUFU.EX2 R69, R13 ;  /* 0x0000000d00457308 */ /* 0x0001220000000800 */
[----:B-1----:R-:W-:-:S07]  /*42b0*/  FADD R4, R70, R5 ;  /* 0x0000000546047221 */ /* 0x002fce0000000000 */
[----:B------:R-:W1:Y:S01]  /*42c0*/  MUFU.EX2 R10, R10 ;  /* 0x0000000a000a7308 */ /* 0x000e620000000800 */
[----:B---3--:R-:W-:Y:S01]  /*42d0*/  FADD R4, R9, R4 ;  /* 0x0000000409047221 */ /* 0x008fe20000000000 */
[----:B0-----:R-:W-:-:S06]  /*42e0*/  FMUL R13, R23, 1.4426950216293334961 ;  /* 0x3fb8aa3b170d7820 */ /* 0x001fcc0000400000 */
[----:B------:R0:W3:Y:S01]  /*42f0*/  MUFU.EX2 R68, R14 ;  /* 0x0000000e00447308 */ /* 0x0000e20000000800 */
[----:B----4-:R-:W-:-:S07]  /*4300*/  FADD R5, R69, R4 ;  /* 0x0000000445057221 */ /* 0x010fce0000000000 */
[----:B------:R-:W4:Y:S01]  /*4310*/  MUFU.EX2 R11, R11 ;  /* 0x0000000b000b7308 */ /* 0x000f220000000800 */
[----:B-1----:R-:W-:Y:S01]  /*4320*/  FADD R5, R10, R5 ;  /* 0x000000050a057221 */ /* 0x002fe20000000000 */
[----:B0-----:R-:W-:-:S06]  /*4330*/  FMUL R14, R17, 1.4426950216293334961 ;  /* 0x3fb8aa3b110e7820 */ /* 0x001fcc0000400000 */
[----:B------:R0:W1:Y:S01]  /*4340*/  MUFU.EX2 R35, R15 ;  /* 0x0000000f00237308 */ /* 0x0000620000000800 */
[----:B---3--:R-:W-:-:S07]  /*4350*/  FADD R4, R68, R5 ;  /* 0x0000000544047221 */ /* 0x008fce0000000000 */
[----:B------:R-:W3:Y:S01]  /*4360*/  MUFU.EX2 R12, R12 ;  /* 0x0000000c000c7308 */ /* 0x000ee20000000800 */
[----:B0-----:R-:W-:-:S07]  /*4370*/  FMUL R15, R25, 1.4426950216293334961 ;  /* 0x3fb8aa3b190f7820 */ /* 0x001fce0000400000 */
[----:B------:R0:W5:Y:S08]  /*4380*/  MUFU.EX2 R34, R16 ;  /* 0x0000001000227308 */ /* 0x0001700000000800 */
[----:B------:R-:W1:Y:S01]  /*4390*/  MUFU.EX2 R13, R13 ;  /* 0x0000000d000d7308 */ /* 0x000e620000000800 */
[----:B0-----:R-:W-:-:S07]  /*43a0*/  FMUL R16, R26, 1.4426950216293334961 ;  /* 0x3fb8aa3b1a107820 */ /* 0x001fce0000400000 */
[----:B------:R4:W-:Y:S08]  /*43b0*/  MUFU.EX2 R32, R24 ;  /* 0x0000001800207308 */ /* 0x0009f00000000800 */
[----:B------:R-:W0:Y:S01]  /*43c0*/  MUFU.EX2 R33, R21 ;  /* 0x0000001500217308 */ /* 0x000e220000000800 */
[----:B----4-:R-:W-:Y:S01]  /*43d0*/  FADD R24, R11, R4 ;  /* 0x000000040b187221 */ /* 0x010fe20000000000 */
[----:B------:R-:W-:-:S03]  /*43e0*/  FADD R4, R30, -R20 ;  /* 0x800000141e047221 */ /* 0x000fc60000000000 */
[----:B-1----:R-:W-:Y:S01]  /*43f0*/  FADD R17, R35, R24 ;  /* 0x0000001823117221 */ /* 0x002fe20000000000 */
[----:B------:R-:W-:Y:S01]  /*4400*/  FMUL R5, R4, 1.4426950216293334961 ;  /* 0x3fb8aa3b04057820 */ /* 0x000fe20000400000 */
[----:B------:R-:W-:Y:S01]  /*4410*/  FADD R4, R29, -R20 ;  /* 0x800000141d047221 */ /* 0x000fe20000000000 */
[----:B------:R-:W1:Y:S01]  /*4420*/  MUFU.EX2 R14, R14 ;  /* 0x0000000e000e7308 */ /* 0x000e620000000800 */
[----:B---3--:R-:W-:Y:S02]  /*4430*/  FADD R17, R12, R17 ;  /* 0x000000110c117221 */ /* 0x008fe40000000000 */
[----:B------:R-:W-:-:S05]  /*4440*/  FMUL R4, R4, 1.4426950216293334961 ;  /* 0x3fb8aa3b04047820 */ /* 0x000fca0000400000 */
[----:B------:R5:W-:Y:S08]  /*4450*/  MUFU.EX2 R31, R18 ;  /* 0x00000012001f7308 */ /* 0x000bf00000000800 */
[----:B------:R-:W3:Y:S01]  /*4460*/  MUFU.EX2 R15, R15 ;  /* 0x0000000f000f7308 */ /* 0x000ee20000000800 */
[----:B-----5:R-:W-:-:S04]  /*4470*/  FADD R18, R34, R17 ;  /* 0x0000001122127221 */ /* 0x020fc80000000000 */
[----:B------:R-:W-:-:S03]  /*4480*/  FADD R18, R13, R18 ;  /* 0x000000120d127221 */ /* 0x000fc60000000000 */
[----:B------:R0:W-:Y:S08]  /*4490*/  MUFU.EX2 R30, R19 ;  /* 0x00000013001e7308 */ /* 0x0001f00000000800 */
[----:B------:R-:W4:Y:S01]  /*44a0*/  MUFU.EX2 R16, R16 ;  /* 0x0000001000107308 */ /* 0x000f220000000800 */
[----:B0-----:R-:W-:Y:S01]  /*44b0*/  FADD R19, R33, R18 ;  /* 0x0000001221137221 */ /* 0x001fe20000000000 */
[----:B------:R-:W-:-:S03]  /*44c0*/  FMUL R18, R80, 1.4426950216293334961 ;  /* 0x3fb8aa3b50127820 */ /* 0x000fc60000400000 */
[----:B------:R-:W-:-:S03]  /*44d0*/  FADD R19, R32, R19 ;  /* 0x0000001320137221 */ /* 0x000fc60000000000 */
[----:B------:R0:W5:Y:S01]  /*44e0*/  MUFU.EX2 R29, R5 ;  /* 0x00000005001d7308 */ /* 0x0001620000000800 */
[----:B-1----:R-:W-:Y:S01]  /*44f0*/  FADD R24, R14, R19 ;  /* 0x000000130e187221 */ /* 0x002fe20000000000 */
[----:B------:R-:W-:Y:S01]  /*4500*/  FMUL R19, R27, 1.4426950216293334961 ;  /* 0x3fb8aa3b1b137820 */ /* 0x000fe20000400000 */
[----:B------:R-:W-:Y:S02]  /*4510*/  FMUL R27, R22, 1.4426950216293334961 ;  /* 0x3fb8aa3b161b7820 */ /* 0x000fe40000400000 */
[----:B---3--:R-:W-:-:S03]  /*4520*/  FADD R24, R15, R24 ;  /* 0x000000180f187221 */ /* 0x008fc60000000000 */
[----:B------:R1:W3:Y:S01]  /*4530*/  MUFU.EX2 R17, R4 ;  /* 0x0000000400117308 */ /* 0x0002e20000000800 */
[----:B0-----:R-:W-:-:S04]  /*4540*/  FADD R5, R31, R24 ;  /* 0x000000181f057221 */ /* 0x001fc80000000000 */
[----:B----4-:R-:W-:-:S03]  /*4550*/  FADD R5, R16, R5 ;  /* 0x0000000510057221 */ /* 0x010fc60000000000 */
[----:B------:R-:W0:Y:S01]  /*4560*/  MUFU.EX2 R18, R18 ;  /* 0x0000001200127308 */ /* 0x000e220000000800 */
[----:B-1----:R-:W-:-:S04]  /*4570*/  FADD R4, R30, R5 ;  /* 0x000000051e047221 */ /* 0x002fc80000000000 */
[----:B-----5:R-:W-:-:S03]  /*4580*/  FADD R4, R29, R4 ;  /* 0x000000041d047221 */ /* 0x020fc60000000000 */
[----:B------:R-:W1:Y:S01]  /*4590*/  MUFU.EX2 R28, R28 ;  /* 0x0000001c001c7308 */ /* 0x000e620000000800 */
[----:B---3--:R-:W-:-:S07]  /*45a0*/  FADD R5, R17, R4 ;  /* 0x0000000411057221 */ /* 0x008fce0000000000 */
[----:B------:R-:W3:Y:S01]  /*45b0*/  MUFU.EX2 R19, R19 ;  /* 0x0000001300137308 */ /* 0x000ee20000000800 */
[----:B0-----:R-:W-:-:S07]  /*45c0*/  FADD R5, R18, R5 ;  /* 0x0000000512057221 */ /* 0x001fce0000000000 */
[----:B------:R-:W0:Y:S01]  /*45d0*/  MUFU.EX2 R27, R27 ;  /* 0x0000001b001b7308 */ /* 0x000e220000000800 */
[----:B-1----:R-:W-:-:S04]  /*45e0*/  FADD R4, R28, R5 ;  /* 0x000000051c047221 */ /* 0x002fc80000000000 */
[----:B---3--:R-:W-:-:S04]  /*45f0*/  FADD R4, R19, R4 ;  /* 0x0000000413047221 */ /* 0x008fc80000000000 */
[----:B0-----:R-:W-:Y:S01]  /*4600*/  FADD R22, R27, R4 ;  /* 0x000000041b167221 */ /* 0x001fe20000000000 */
[----:B------:R-:W-:-:S04]  /*4610*/  IMAD.WIDE R4, R58, 0x2, R50 ;  /* 0x000000023a047825 */ /* 0x000fc800078e0232 */
[----:B------:R0:W1:Y:S01]  /*4620*/  SHFL.BFLY PT, R21, R22, 0x10, 0x1f ;  /* 0x0e001f0016157f89 */ /* 0x00006200000e0000 */
[----:B--2---:R-:W-:Y:S05]  /*4630*/  @!P0 BRA `(.L_x_15) ;  /* 0x0000001400248947 */ /* 0x004fea0003800000 */
.L_x_24:
[C---:B------:R-:W-:Y:S01]  /*4640*/  IMAD.WIDE R24, R58.reuse, 0x2, R42 ;  /* 0x000000023a187825 */ /* 0x040fe200078e022a */
[----:B------:R2:W3:Y:S05]  /*4650*/  LDG.E.U16 R23, desc[UR20][R4.64] ;  /* 0x0000001404177981 */ /* 0x0004ea000c1e1500 */
[----:B------:R-:W4:Y:S01]  /*4660*/  LDG.E.U16 R24, desc[UR20][R24.64] ;  /* 0x0000001418187981 */ /* 0x000f22000c1e1500 */
[----:B--2---:R-:W-:-:S05]  /*4670*/  IMAD.WIDE R4, R58, 0x2, R48 ;  /* 0x000000023a047825 */ /* 0x004fca00078e0230 */
[----:B------:R2:W5:Y:S02]  /*4680*/  LDG.E.U16 R25, desc[UR20][R4.64] ;  /* 0x0000001404197981 */ /* 0x000564000c1e1500 */
        /* <DEDUP_REMOVED lines=9> */
[----:B------:R2:W5:Y:S01]  /*4720*/  LDG.E.U16 R79, desc[UR20][R4.64] ;  /* 0x00000014044f7981 */ /* 0x000562000c1e1500 */
[----:B------:R-:W-:Y:S02]  /*4730*/  LOP3.LUT R80, R2, 0x20, RZ, 0x3c, !PT ;  /* 0x0000002002507812 */ /* 0x000fe400078e3cff */
[----:B------:R-:W-:Y:S02]  /*4740*/  F2FP.BF16.F32.PACK_AB R6, R73, R6 ;  /* 0x000000064906723e */ /* 0x000fe400000010ff */
[----:B------:R-:W-:Y:S02]  /*4750*/  F2FP.BF16.F32.PACK_AB R7, R7, R72 ;  /* 0x000000480707723e */ /* 0x000fe400000010ff */
[----:B------:R-:W-:Y:S02]  /*4760*/  F2FP.BF16.F32.PACK_AB R8, R70, R8 ;  /* 0x000000084608723e */ /* 0x000fe400000010ff */
[----:B------:R-:W-:Y:S02]  /*4770*/  F2FP.BF16.F32.PACK_AB R9, R69, R9 ;  /* 0x000000094509723e */ /* 0x000fe400000010ff */
[----:B--2---:R-:W-:-:S02]  /*4780*/  F2FP.BF16.F32.PACK_AB R4, R78, R77 ;  /* 0x0000004d4e04723e */ /* 0x004fc400000010ff */
[----:B------:R-:W-:Y:S02]  /*4790*/  F2FP.BF16.F32.PACK_AB R5, R75, R74 ;  /* 0x0000004a4b05723e */ /* 0x000fe400000010ff */
[----:B------:R-:W-:Y:S02]  /*47a0*/  F2FP.BF16.F32.PACK_AB R10, R68, R10 ;  /* 0x0000000a440a723e */ /* 0x000fe400000010ff */
[----:B------:R-:W-:Y:S02]  /*47b0*/  F2FP.BF16.F32.PACK_AB R11, R35, R11 ;  /* 0x0000000b230b723e */ /* 0x000fe400000010ff */
[----:B------:R-:W-:Y:S02]  /*47c0*/  F2FP.BF16.F32.PACK_AB R12, R34, R12 ;  /* 0x0000000c220c723e */ /* 0x000fe400000010ff */
[----:B------:R-:W-:Y:S02]  /*47d0*/  F2FP.BF16.F32.PACK_AB R13, R33, R13 ;  /* 0x0000000d210d723e */ /* 0x000fe400000010ff */
[----:B------:R-:W-:-:S02]  /*47e0*/  F2FP.BF16.F32.PACK_AB R14, R14, R32 ;  /* 0x000000200e0e723e */ /* 0x000fc400000010ff */
[----:B------:R-:W-:Y:S02]  /*47f0*/  F2FP.BF16.F32.PACK_AB R15, R31, R15 ;  /* 0x0000000f1f0f723e */ /* 0x000fe400000010ff */
[----:B------:R-:W-:Y:S02]  /*4800*/  F2FP.BF16.F32.PACK_AB R16, R30, R16 ;  /* 0x000000101e10723e */ /* 0x000fe400000010ff */
[----:B------:R-:W-:Y:S02]  /*4810*/  F2FP.BF16.F32.PACK_AB R17, R17, R29 ;  /* 0x0000001d1111723e */ /* 0x000fe400000010ff */
[----:B------:R-:W-:Y:S02]  /*4820*/  F2FP.BF16.F32.PACK_AB R18, R28, R18 ;  /* 0x000000121c12723e */ /* 0x000fe400000010ff */
[----:B------:R-:W-:Y:S01]  /*4830*/  F2FP.BF16.F32.PACK_AB R19, R27, R19 ;  /* 0x000000131b13723e */ /* 0x000fe200000010ff */
[----:B------:R-:W-:-:S03]  /*4840*/  FADD R27, -R20, R66 ;  /* 0x00000042141b7221 */ /* 0x000fc60000000100 */
[----:B------:R-:W-:Y:S01]  /*4850*/  STTM.16dp32bit_t0_t15.x16 tmem[UR12+0x10], R4 ;  /* 0x00001004000079ed */ /* 0x000fe20008a0000c */
[----:B------:R2:W-:Y:S01]  /*4860*/  STTM.16dp32bit_t16_t31.x16 tmem[UR12+0x20], R4 ;  /* 0x00002004000079ed */ /* 0x0005e20008a2000c */
[----:B------:R-:W-:-:S04]  /*4870*/  FMUL R27, R27, 1.4426950216293334961 ;  /* 0x3fb8aa3b1b1b7820 */ /* 0x000fc80000400000 */
[----:B--2---:R-:W2:Y:S01]  /*4880*/  MUFU.EX2 R12, R27 ;  /* 0x0000001b000c7308 */ /* 0x004ea20000000800 */
[----:B------:R-:W-:Y:S01]  /*4890*/  ULEA UR13, UR25, UR10, 0x3 ;  /* 0x0000000a190d7291 */ /* 0x000fe2000f8e18ff */
[----:B-1----:R-:W-:Y:S01]  /*48a0*/  FADD R21, R22, R21 ;  /* 0x0000001516157221 */ /* 0x002fe20000000000 */
[----:B------:R-:W-:Y:S02]  /*48b0*/  UMOV UR4, UR5 ;  /* 0x0000000500047c82 */ /* 0x000fe40008000000 */
[----:B------:R-:W-:Y:S01]  /*48c0*/  UIADD3 UR13, UPT, UPT, UR13, 0x2000, URZ ;  /* 0x000020000d0d7890 */ /* 0x000fe2000fffe0ff */
[----:B---3--:R1:W-:Y:S04]  /*48d0*/  STS.U16 [R2+UR10+0x1800], R23 ;  /* 0x0018001702007988 */ /* 0x0083e8000800040a */
[----:B----4-:R1:W-:Y:S04]  /*48e0*/  STS.U16 [R2+UR10+0x1c00], R24 ;  /* 0x001c001802007988 */ /* 0x0103e8000800040a */
[----:B-----5:R1:W-:Y:S04]  /*48f0*/  STS.U16 [R80+UR10+0x1900], R25 ;  /* 0x0019001950007988 */ /* 0x0203e8000800040a */
[----:B------:R1:W-:Y:S04]  /*4900*/  STS.U16 [R80+UR10+0x1d00], R26 ;  /* 0x001d001a50007988 */ /* 0x0003e8000800040a */
[----:B------:R1:W-:Y:S04]  /*4910*/  STS.U16 [R93+UR10+0x1a00], R67 ;  /* 0x001a00435d007988 */ /* 0x0003e8000800040a */
[----:B------:R1:W-:Y:S04]  /*4920*/  STS.U16 [R93+UR10+0x1e00], R71 ;  /* 0x001e00475d007988 */ /* 0x0003e8000800040a */
[----:B------:R1:W-:Y:S04]  /*4930*/  STS.U16 [R88+UR10+0x1b00], R76 ;  /* 0x001b004c58007988 */ /* 0x0003e8000800040a */
[----:B------:R1:W-:Y:S01]  /*4940*/  STS.U16 [R88+UR10+0x1f00], R79 ;  /* 0x001f004f58007988 */ /* 0x0003e2000800040a */
[----:B------:R-:W3:Y:S02]  /*4950*/  FENCE.VIEW.ASYNC.T ;  /* 0x00000000000073c6 */ /* 0x000ee40000000200 */
[----:B---3--:R-:W-:Y:S06]  /*4960*/  BAR.SYNC.DEFER_BLOCKING 0x0 ;  /* 0x0000000000007b1d */ /* 0x008fec0000010000 */
[----:B------:R-:W-:Y:S01]  /*4970*/  LDTM.16dp32bit_t0_t15.x8 R4, tmem[UR12] ;  /* 0x0000000c000479ee */ /* 0x000fe20008980000 */
[----:B------:R-:W2:Y:S01]  /*4980*/  LDTM.16dp32bit_t16_t31.x8 R4, tmem[UR12+0x8] ;  /* 0x0000080c000479ee */ /* 0x000ea200089a0000 */
[----:B------:R-:W-:Y:S01]  /*4990*/  NOP ;  /* 0x0000000000007918 */ /* 0x000fe20000000000 */
[C---:B--2---:R-:W-:Y:S01]  /*49a0*/  FMUL R4, R12.reuse, R4 ;  /* 0x000000040c047220 */ /* 0x044fe20000400000 */
        /* <DEDUP_REMOVED lines=8> */
[----:B------:R1:W-:Y:S01]  /*4a30*/  STTM.16dp32bit_t16_t31.x8 tmem[UR12+0x8], R4 ;  /* 0x00000804000079ed */ /* 0x0003e200089a000c */
[----:B------:R-:W2:Y:S02]  /*4a40*/  FENCE.VIEW.ASYNC.T ;  /* 0x00000000000073c6 */ /* 0x000ea40000000200 */
[----:B--2---:R-:W-:Y:S06]  /*4a50*/  BAR.SYNC.DEFER_BLOCKING 0x0 ;  /* 0x0000000000007b1d */ /* 0x004fec0000010000 */
[----:B------:R2:W-:Y:S06]  /*4a60*/  MEMBAR.ALL.CTA ;  /* 0x0000000000007992 */ /* 0x0005ec0000008000 */
[----:B--2---:R-:W2:Y:S02]  /*4a70*/  FENCE.VIEW.ASYNC.S ;  /* 0x00000000000073c6 */ /* 0x004ea40000000000 */
[----:B--2---:R-:W-:Y:S06]  /*4a80*/  BAR.SYNC.DEFER_BLOCKING 0x0 ;  /* 0x0000000000007b1d */ /* 0x004fec0000010000 */
[----:B------:R-:W-:Y:S05]  /*4a90*/  BRA.U UP2, `(.L_x_16) ;  /* 0x0000000102587547 */ /* 0x000fea000b800000 */
[----:B------:R-:W-:Y:S02]  /*4aa0*/  UIADD3 UR36, UPT, UPT, UR9, 0x18, URZ ;  /* 0x0000001809247890 */ /* 0x000fe4000fffe0ff */
[----:B------:R-:W-:Y:S02]  /*4ab0*/  UIADD3 UR37, UPT, UPT, UR9, 0x20, URZ ;  /* 0x0000002009257890 */ /* 0x000fe4000fffe0ff */
[----:B------:R-:W-:Y:S01]  /*4ac0*/  UIADD3 UR39, UPT, UPT, UR9, 0x28, URZ ;  /* 0x0000002809277890 */ /* 0x000fe2000fffe0ff */
[----:B------:R-:W-:Y:S01]  /*4ad0*/  UMOV UR18, 0x0 ;  /* 0x0000000000127882 */ /* 0x000fe20000000000 */
[----:B------:R-:W-:Y:S01]  /*4ae0*/  UMOV UR19, 0x4040490 ;  /* 0x0404049000137882 */ /* 0x000fe20000000000 */
[----:B------:R-:W-:Y:S01]  /*4af0*/  UMOV UR16, UR22 ;  /* 0x0000001600107c82 */ /* 0x000fe20008000000 */
[----:B------:R-:W-:Y:S01]  /*4b00*/  UMOV UR17, 0x40004040 ;  /* 0x4000404000117882 */ /* 0x000fe20000000000 */
[----:B------:R-:W-:Y:S01]  /*4b10*/  UMOV UR40, 0x0 ;  /* 0x0000000000287882 */ /* 0x000fe20000000000 */
[----:B------:R-:W-:Y:S01]  /*4b20*/  UMOV UR41, 0x4040490 ;  /* 0x0404049000297882 */ /* 0x000fe20000000000 */
[----:B------:R-:W-:Y:S01]  /*4b30*/  UMOV UR42, 0x0 ;  /* 0x00000000002a7882 */ /* 0x000fe20000000000 */
[----:B------:R-:W-:Y:S01]  /*4b40*/  UMOV UR43, 0x4040490 ;  /* 0x04040490002b7882 */ /* 0x000fe20000000000 */
[----:B------:R-:W-:Y:S01]  /*4b50*/  UMOV UR6, UR13 ;  /* 0x0000000d00067c82 */ /* 0x000fe20008000000 */
[----:B------:R-:W-:Y:S01]  /*4b60*/  UMOV UR7, URZ ;  /* 0x000000ff00077c82 */ /* 0x000fe20008000000 */
[----:B------:R2:W-:Y:S01]  /*4b70*/  UTCHMMA tmem[UR14], gdesc[UR16], tmem[UR9], tmem[UR18], idesc[UR19], UPT ;  /* 0x00ff12100e0079ea */ /* 0x0005e2000b800009 */
        /* <DEDUP_REMOVED lines=8> */
.L_x_16:
[----:B------:R-:W-:Y:S01]  /*4c00*/  ISETP.GE.U32.AND P0, PT, R59, UR11, PT ;  /* 0x0000000b3b007c0c */ /* 0x000fe2000bf06070 */
[----:B------:R-:W-:Y:S01]  /*4c10*/  UIADD3 UR25, UPT, UPT, UR25, 0x1, URZ ;  /* 0x0000000119197890 */ /* 0x000fe2000fffe0ff */
[----:B------:R-:W-:Y:S01]  /*4c20*/  VIADD R58, R58, UR23 ;  /* 0x000000173a3a7c36 */ /* 0x000fe20008000000 */
[----:B------:R-:W-:Y:S01]  /*4c30*/  UIADD3 UR26, UPT, UPT, UR24, UR26, URZ ;  /* 0x0000001a181a7290 */ /* 0x000fe2000fffe0ff */
[----:B------:R-:W-:Y:S01]  /*4c40*/  ISETP.GE.U32.AND.EX P0, PT, R60, RZ, PT, P0 ;  /* 0x000000ff3c00720c */ /* 0x000fe20003f06100 */
[----:B------:R-:W-:Y:S01]  /*4c50*/  UISETP.GT.AND UP3, UPT, UR25, 0x1, UPT ;  /* 0x000000011900788c */ /* 0x000fe2000bf64270 */
[----:B-1----:R-:W-:Y:S02]  /*4c60*/  IMAD.U32 R67, RZ, RZ, UR4 ;  /* 0x00000004ff437e24 */ /* 0x002fe4000f8e00ff */
[----:B------:R-:W-:Y:S01]  /*4c70*/  FFMA R3, R12, R3, R21 ;  /* 0x000000030c037223 */ /* 0x000fe20000000015 */
[----:B------:R-:W-:Y:S01]  /*4c80*/  IMAD.MOV.U32 R18, RZ, RZ, R60 ;  /* 0x000000ffff127224 */ /* 0x000fe200078e003c */
[----:B--2---:R-:W-:Y:S01]  /*4c90*/  USEL UR5, URZ, 0x1, !UP3 ;  /* 0x00000001ff057887 */ /* 0x004fe2000d800000 */
[----:B------:R-:W-:Y:S01]  /*4ca0*/  IMAD.MOV.U32 R66, RZ, RZ, R20 ;  /* 0x000000ffff427224 */ /* 0x000fe200078e0014 */
[----:B------:R-:W-:-:S02]  /*4cb0*/  USEL UR25, UR25, URZ, !UP3 ;  /* 0x000000ff19197287 */ /* 0x000fc4000d800000 */
[----:B------:R-:W-:-:S03]  /*4cc0*/  ULOP3.LUT UR5, UR4, UR5, URZ, 0x3c, !UPT ;  /* 0x0000000504057292 */ /* 0x000fc6000f8e3cff */
[----:B------:R-:W-:Y:S09]  /*4cd0*/  @!P0 BRA `(.L_x_17) ;  /* 0xffffffdc00e08947 */ /* 0x000ff2000383ffff */
.L_x_12:
[----:B-12---:R-:W1:Y:S01]  /*4ce0*/  S2R R4, SR_TID.X ;  /* 0x0000000000047919 */ /* 0x006e620000002100 */
[----:B------:R-:W-:Y:S01]  /*4cf0*/  UISETP.GE.AND UP1, UPT, UR28, 0x1, UPT ;  /* 0x000000011c00788c */ /* 0x000fe2000bf26270 */
[----:B------:R-:W-:-:S04]  /*4d00*/  IMAD.MOV.U32 R19, RZ, RZ, R3 ;  /* 0x000000ffff137224 */ /* 0x000fc800078e0003 */
[C---:B------:R-:W-:Y:S01]  /*4d10*/  FMUL R2, R19.reuse, 8388608 ;  /* 0x4b00000013027820 */ /* 0x040fe20000400000 */
[----:B------:R-:W-:-:S04]  /*4d20*/  FSETP.GEU.AND P1, PT, R19, 1.175494350822287508e-38, PT ;  /* 0x008000001300780b */ /* 0x000fc80003f2e000 */
[----:B------:R-:W-:Y:S01]  /*4d30*/  FSEL R23, R2, R19, !P1 ;  /* 0x0000001302177208 */ /* 0x000fe20004800000 */
[C---:B-1----:R-:W-:Y:S01]  /*4d40*/  IMAD.SHL.U32 R12, R4.reuse, 0x10, RZ ;  /* 0x00000010040c7824 */ /* 0x042fe200078e00ff */
[C---:B------:R-:W-:Y:S01]  /*4d50*/  LOP3.LUT R0, R4.reuse, 0x70, RZ, 0xc0, !PT ;  /* 0x0000007004007812 */ /* 0x040fe200078ec0ff */
[----:B------:R-:W-:Y:S01]  /*4d60*/  IMAD.SHL.U32 R3, R4, 0x20, RZ ;  /* 0x0000002004037824 */ /* 0x000fe200078e00ff */
[----:B------:R-:W-:Y:S02]  /*4d70*/  SHF.R.S32.HI R13, RZ, 0x2, R4 ;  /* 0x00000002ff0d7819 */ /* 0x000fe40000011404 */
[----:B------:R-:W-:Y:S02]  /*4d80*/  LOP3.LUT R15, R12, 0x30, RZ, 0xc0, !PT ;  /* 0x000000300c0f7812 */ /* 0x000fe400078ec0ff */
[----:B------:R-:W-:Y:S02]  /*4d90*/  LOP3.LUT R3, R3, 0x700, RZ, 0xc0, !PT ;  /* 0x0000070003037812 */ /* 0x000fe400078ec0ff */
[----:B------:R-:W-:Y:S01]  /*4da0*/  SGXT R13, R13, 0x1 ;  /* 0x000000010d0d781a */ /* 0x000fe20000000200 */
[----:B------:R-:W-:Y:S01]  /*4db0*/  IMAD R2, R0, 0x4, R15 ;  /* 0x0000000400027824 */ /* 0x000fe200078e020f */
[----:B------:R-:W-:Y:S06]  /*4dc0*/  BRA.U !UP1, `(.L_x_18) ;  /* 0x0000000109107547 */ /* 0x000fec000b800000 */
[----:B------:R-:W-:-:S06]  /*4dd0*/  USHF.L.U32 UR4, UR4, 0x1f, URZ ;  /* 0x0000001f04047899 */ /* 0x000fcc00080006ff */
[----:B------:R-:W-:-:S04]  /*4de0*/  IMAD.U32 R0, RZ, RZ, UR4 ;  /* 0x00000004ff007e24 */ /* 0x000fc8000f8e00ff */
[----:B------:R-:W1:Y:S02]  /*4df0*/  SYNCS.PHASECHK.TRANS64.TRYWAIT P0, [UR13], R0 ;  /* 0x00000000ff0075a7 */ /* 0x000e64000800110d */
[----:B-1----:R-:W-:Y:S05]  /*4e00*/  @!P0 BRA `(.L_x_19) ;  /* 0x0000000c003c8947 */ /* 0x002fea0003800000 */
.L_x_18:
[----:B------:R-:W1:Y:S01]  /*4e10*/  S2R R27, SR_TID.X ;  /* 0x00000000001b7919 */ /* 0x000e620000002100 */
[----:B------:R-:W-:Y:S01]  /*4e20*/  FSETP.GT.AND P0, PT, |R19|, 8.50705917302346158658e+37, PT ;  /* 0x7e8000001300780b */ /* 0x000fe20003f04200 */
[----:B------:R-:W-:Y:S01]  /*4e30*/  VIADD R0, R23, 0xc0cafb0d ;  /* 0xc0cafb0d17007836 */ /* 0x000fe20000000000 */
[----:B------:R-:W-:Y:S01]  /*4e40*/  FSETP.GEU.AND P2, PT, |R19|, 1.175494350822287508e-38, PT ;  /* 0x008000001300780b */ /* 0x000fe20003f4e200 */
[----:B------:R-:W-:Y:S01]  /*4e50*/  BAR.SYNC.DEFER_BLOCKING 0x0 ;  /* 0x0000000000007b1d */ /* 0x000fe20000010000 */
[----:B------:R-:W-:Y:S01]  /*4e60*/  LOP3.LUT R17, R2, 0x440, R13, 0x78, !PT ;  /* 0x0000044002117812 */ /* 0x000fe200078e780d */
[----:B------:R-:W-:Y:S01]  /*4e70*/  IMAD.MOV.U32 R21, RZ, RZ, 0x3dc6b27f ;  /* 0x3dc6b27fff157424 */ /* 0x000fe200078e00ff */
[----:B------:R-:W-:Y:S02]  /*4e80*/  LOP3.LUT R2, R0, 0xff800000, RZ, 0xc0, !PT ;  /* 0xff80000000027812 */ /* 0x000fe400078ec0ff */
[----:B------:R-:W-:-:S03]  /*4e90*/  LOP3.LUT R14, R3, 0x70, R12, 0xf8, !PT ;  /* 0x00000070030e7812 */ /* 0x000fc600078ef80c */
[----:B------:R-:W2:Y:S01]  /*4ea0*/  LDC R18, c[0x0][0x3e8] ;  /* 0x0000fa00ff127b82 */ /* 0x000ea20000000800 */
[----:B------:R-:W3:Y:S01]  /*4eb0*/  LDCU.64 UR4, c[0x0][0x3e0] ;  /* 0x00007c00ff0477ac */ /* 0x000ee20008000a00 */
[----:B------:R-:W-:Y:S02]  /*4ec0*/  IMAD.IADD R3, R23, 0x1, -R2 ;  /* 0x0000000117037824 */ /* 0x000fe400078e0a02 */
[----:B------:R-:W-:Y:S02]  /*4ed0*/  @P0 FMUL R19, R19, 0.25 ;  /* 0x3e80000013130820 */ /* 0x000fe40000400000 */
[----:B------:R-:W-:Y:S01]  /*4ee0*/  FADD R12, R3, -1 ;  /* 0xbf800000030c7421 */ /* 0x000fe20000000000 */
[----:B------:R-:W-:Y:S01]  /*4ef0*/  I2FP.F32.S32 R3, R2 ;  /* 0x0000000200037245 */ /* 0x000fe20000201400 */
[----:B------:R-:W-:Y:S01]  /*4f00*/  @!P2 FMUL R19, R19, 16777216 ;  /* 0x4b8000001313a820 */ /* 0x000fe20000400000 */
[----:B------:R-:W4:Y:S03]  /*4f10*/  LDC.64 R24, c[0x0][0x398] ;  /* 0x0000e600ff187b82 */ /* 0x000f260000000a00 */
[----:B------:R-:W5:Y:S01]  /*4f20*/  MUFU.RCP R2, R19 ;  /* 0x0000001300027308 */ /* 0x000f620000001000 */
[----:B---3--:R-:W-:Y:S01]  /*4f30*/  UIMAD UR4, UR8, UR4, URZ ;  /* 0x00000004080472a4 */ /* 0x008fe2000f8e02ff */
[C---:B-1----:R-:W-:Y:S01]  /*4f40*/  LOP3.LUT P3, RZ, R27.reuse, 0x7f, RZ, 0xc0, !PT ;  /* 0x0000007f1bff7812 */ /* 0x042fe2000786c0ff */
[C---:B------:R-:W-:Y:S01]  /*4f50*/  IMAD.SHL.U32 R0, R27.reuse, 0x40, RZ ;  /* 0x000000401b007824 */ /* 0x040fe200078e00ff */
[----:B------:R-:W-:Y:S01]  /*4f60*/  LOP3.LUT R13, R27, 0x60, RZ, 0xc0, !PT ;  /* 0x000000601b0d7812 */ /* 0x000fe200078ec0ff */
[----:B------:R-:W-:-:S03]  /*4f70*/  USHF.L.U32 UR6, UR4, 0x1, URZ ;  /* 0x0000000104067899 */ /* 0x000fc600080006ff */
[----:B------:R-:W-:Y:S01]  /*4f80*/  LOP3.LUT R16, R0, 0x200, RZ, 0xc0, !PT ;  /* 0x0000020000107812 */ /* 0x000fe200078ec0ff */
[----:B------:R-:W-:Y:S01]  /*4f90*/  IMAD.SHL.U32 R13, R13, 0x2, RZ ;  /* 0x000000020d0d7824 */ /* 0x000fe200078e00ff */
[----:B------:R-:W-:Y:S02]  /*4fa0*/  FSEL R0, RZ, -23, P1 ;  /* 0xc1b80000ff007808 */ /* 0x000fe40000800000 */
[----:B------:R-:W-:Y:S02]  /*4fb0*/  IADD3 R16, PT, PT, R17, UR10, R16 ;  /* 0x0000000a11107c10 */ /* 0x000fe4000fffe010 */
[----:B------:R-:W-:Y:S01]  /*4fc0*/  LOP3.LUT R14, R14, R13, RZ, 0x3c, !PT ;  /* 0x0000000d0e0e7212 */ /* 0x000fe200078e3cff */
[----:B------:R-:W1:Y:S02]  /*4fd0*/  @!P3 SYNCS.CCTL.IV [UR10+0x2000] ;  /* 0x00200000ff00b9b1 */ /* 0x000e64000800000a */
[----:B-1----:R-:W-:Y:S01]  /*4fe0*/  BAR.SYNC.DEFER_BLOCKING 0x0 ;  /* 0x0000000000007b1d */ /* 0x002fe20000010000 */
[----:B------:R-:W-:Y:S01]  /*4ff0*/  FFMA.FTZ R13, R12, R21, -0.16845393180847167969 ;  /* 0xbe2c7f300c0d7423 */ /* 0x000fe20000010015 */
[----:B------:R-:W-:Y:S01]  /*5000*/  FFMA.FTZ R0, R3, 1.1920928955078125e-07, R0 ;  /* 0x3400000003007823 */ /* 0x000fe20000010000 */
[----:B------:R-:W-:Y:S01]  /*5010*/  VIADD R14, R14, UR10 ;  /* 0x0000000a0e0e7c36 */ /* 0x000fe20008000000 */
[----:B------:R-:W-:Y:S01]  /*5020*/  FSETP.NEU.AND P1, PT, R23, RZ, PT ;  /* 0x000000ff1700720b */ /* 0x000fe20003f2d000 */
[C---:B------:R-:W-:Y:S01]  /*5030*/  FFMA.FTZ R13, R12.reuse, R13, 0.1716887056827545166 ;  /* 0x3e2fcf2a0c0d7423 */ /* 0x040fe2000001000d */
[----:B------:R-:W-:Y:S01]  /*5040*/  LDTM.16dp32bit_t0_t15.x8 R4, tmem[UR12] ;  /* 0x0000000c000479ee */ /* 0x000fe20008980000 */
[----:B------:R-:W1:Y:S02]  /*5050*/  LDTM.16dp32bit_t16_t31.x8 R4, tmem[UR12+0x8] ;  /* 0x0000080c000479ee */ /* 0x000e6400089a0000 */
[----:B------:R-:W-:-:S04]  /*5060*/  FFMA.FTZ R13, R12, R13, -0.17900948226451873779 ;  /* 0xbe374e430c0d7423 */ /* 0x000fc8000001000d */
[----:B------:R-:W-:-:S04]  /*5070*/  FFMA.FTZ R13, R12, R13, 0.20512372255325317383 ;  /* 0x3e520bf40c0d7423 */ /* 0x000fc8000001000d */
[----:B------:R-:W-:-:S04]  /*5080*/  FFMA.FTZ R13, R12, R13, -0.24046532809734344482 ;  /* 0xbe763c8b0c0d7423 */ /* 0x000fc8000001000d */
[C---:B------:R-:W-:Y:S01]  /*5090*/  FFMA.FTZ R13, R12.reuse, R13, 0.28857114911079406738 ;  /* 0x3e93bf990c0d7423 */ /* 0x040fe2000001000d */
[----:B------:R-:W3:Y:S01]  /*50a0*/  @!P3 SYNCS.CCTL.IV [UR10+0x2008] ;  /* 0x00200800ff00b9b1 */ /* 0x000ee2000800000a */
[----:B------:R-:W-:Y:S02]  /*50b0*/  NOP ;  /* 0x0000000000007918 */ /* 0x000fe40000000000 */
[----:B------:R-:W-:-:S04]  /*50c0*/  FFMA.FTZ R13, R12, R13, -0.36067417263984680176 ;  /* 0xbeb8aa490c0d7423 */ /* 0x000fc8000001000d */
[----:B------:R-:W-:Y:S01]  /*50d0*/  FFMA.FTZ R13, R12, R13, 0.48089820146560668945 ;  /* 0x3ef6384a0c0d7423 */ /* 0x000fe2000001000d */
[----:B-1----:R-:W-:Y:S01]  /*50e0*/  @P0 FMUL R6, R6, 0.25 ;  /* 0x3e80000006060820 */ /* 0x002fe20000400000 */
[----:B------:R-:W-:Y:S01]  /*50f0*/  @P0 FMUL R5, R5, 0.25 ;  /* 0x3e80000005050820 */ /* 0x000fe20000400000 */
[----:B------:R-:W-:Y:S01]  /*5100*/  @P0 FMUL R7, R7, 0.25 ;  /* 0x3e80000007070820 */ /* 0x000fe20000400000 */
[----:B------:R-:W-:Y:S01]  /*5110*/  @P0 FMUL R4, R4, 0.25 ;  /* 0x3e80000004040820 */ /* 0x000fe20000400000 */
[----:B------:R-:W-:Y:S01]  /*5120*/  @P0 FMUL R8, R8, 0.25 ;  /* 0x3e80000008080820 */ /* 0x000fe20000400000 */
[----:B------:R-:W-:Y:S01]  /*5130*/  @P0 FMUL R9, R9, 0.25 ;  /* 0x3e80000009090820 */ /* 0x000fe20000400000 */
[----:B------:R-:W-:Y:S01]  /*5140*/  @P0 FMUL R10, R10, 0.25 ;  /* 0x3e8000000a0a0820 */ /* 0x000fe20000400000 */
[----:B------:R-:W-:Y:S01]  /*5150*/  @P0 FMUL R11, R11, 0.25 ;  /* 0x3e8000000b0b0820 */ /* 0x000fe20000400000 */
[----:B------:R-:W-:Y:S01]  /*5160*/  @!P2 FMUL R6, R6, 16777216 ;  /* 0x4b8000000606a820 */ /* 0x000fe20000400000 */
[----:B------:R-:W-:Y:S01]  /*5170*/  @!P2 FMUL R5, R5, 16777216 ;  /* 0x4b8000000505a820 */ /* 0x000fe20000400000 */
[----:B------:R-:W-:Y:S01]  /*5180*/  @!P2 FMUL R7, R7, 16777216 ;  /* 0x4b8000000707a820 */ /* 0x000fe20000400000 */
[----:B------:R-:W-:Y:S01]  /*5190*/  @!P2 FMUL R4, R4, 16777216 ;  /* 0x4b8000000404a820 */ /* 0x000fe20000400000 */
[----:B------:R-:W-:Y:S01]  /*51a0*/  @!P2 FMUL R8, R8, 16777216 ;  /* 0x4b8000000808a820 */ /* 0x000fe20000400000 */
[----:B------:R-:W-:Y:S01]  /*51b0*/  @!P2 FMUL R9, R9, 16777216 ;  /* 0x4b8000000909a820 */ /* 0x000fe20000400000 */
[----:B------:R-:W-:Y:S01]  /*51c0*/  @!P2 FMUL R10, R10, 16777216 ;  /* 0x4b8000000a0aa820 */ /* 0x000fe20000400000 */
[----:B------:R-:W-:Y:S01]  /*51d0*/  @!P2 FMUL R11, R11, 16777216 ;  /* 0x4b8000000b0ba820 */ /* 0x000fe20000400000 */
[C---:B-----5:R-:W-:Y:S01]  /*51e0*/  FMUL R3, R2.reuse, R6 ;  /* 0x0000000602037220 */ /* 0x060fe20000400000 */
[C---:B------:R-:W-:Y:S01]  /*51f0*/  FMUL R5, R2.reuse, R5 ;  /* 0x0000000502057220 */ /* 0x040fe20000400000 */
[C---:B------:R-:W-:Y:S01]  /*5200*/  FMUL R6, R2.reuse, R7 ;  /* 0x0000000702067220 */ /* 0x040fe20000400000 */
[C---:B------:R-:W-:Y:S01]  /*5210*/  FMUL R4, R2.reuse, R4 ;  /* 0x0000000402047220 */ /* 0x040fe20000400000 */
[C---:B------:R-:W-:Y:S01]  /*5220*/  FMUL R8, R2.reuse, R8 ;  /* 0x0000000802087220 */ /* 0x040fe20000400000 */
[C---:B------:R-:W-:Y:S01]  /*5230*/  FMUL R9, R2.reuse, R9 ;  /* 0x0000000902097220 */ /* 0x040fe20000400000 */
[C---:B------:R-:W-:Y:S01]  /*5240*/  FMUL R7, R2.reuse, R10 ;  /* 0x0000000a02077220 */ /* 0x040fe20000400000 */
[----:B------:R-:W-:Y:S01]  /*5250*/  FMUL R2, R2, R11 ;  /* 0x0000000b02027220 */ /* 0x000fe20000400000 */
[----:B------:R-:W-:Y:S01]  /*5260*/  F2FP.BF16.F32.PACK_AB R5, R6, R5 ;  /* 0x000000050605723e */ /* 0x000fe200000010ff */
[----:B------:R-:W-:Y:S01]  /*5270*/  FFMA.FTZ R13, R12, R13, -0.72134751081466674805 ;  /* 0xbf38aa3b0c0d7423 */ /* 0x000fe2000001000d */
[----:B------:R-:W-:-:S02]  /*5280*/  F2FP.BF16.F32.PACK_AB R4, R3, R4 ;  /* 0x000000040304723e */ /* 0x000fc400000010ff */
[----:B------:R-:W-:Y:S01]  /*5290*/  F2FP.BF16.F32.PACK_AB R6, R7, R8 ;  /* 0x000000080706723e */ /* 0x000fe200000010ff */
[----:B------:R-:W-:Y:S01]  /*52a0*/  FMUL R13, R12, R13 ;  /* 0x0000000d0c0d7220 */ /* 0x000fe20000400000 */
[----:B------:R-:W-:Y:S02]  /*52b0*/  F2FP.BF16.F32.PACK_AB R7, R2, R9 ;  /* 0x000000090207723e */ /* 0x000fe400000010ff */
[----:B------:R-:W-:Y:S01]  /*52c0*/  ISETP.GE.U32.AND P0, PT, R23, 0x7f800000, PT ;  /* 0x7f8000001700780c */ /* 0x000fe20003f06070 */
[C---:B------:R-:W-:Y:S01]  /*52d0*/  FMUL R13, R12.reuse, R13 ;  /* 0x0000000d0c0d7220 */ /* 0x040fe20000400000 */
[--C-:B------:R-:W-:Y:S01]  /*52e0*/  SHF.R.U32.HI R2, RZ, 0x2, R27.reuse ;  /* 0x00000002ff027819 */ /* 0x100fe2000001161b */
[----:B---3--:R1:W-:Y:S01]  /*52f0*/  STSM.16.M88.4 [R14], R4 ;  /* 0x000000040e007844 */ /* 0x0083e20000000200 */
[----:B------:R-:W-:Y:S01]  /*5300*/  SHF.R.U32.HI R9, RZ, 0x6, R27 ;  /* 0x00000006ff097819 */ /* 0x000fe2000001161b */
[----:B------:R-:W-:Y:S01]  /*5310*/  FFMA.FTZ R13, R12, 1.4426950216293334961, R13 ;  /* 0x3fb8aa3b0c0d7823 */ /* 0x000fe2000001000d */
[----:B------:R-:W-:Y:S01]  /*5320*/  LOP3.LUT R2, R2, 0x18, RZ, 0xc0, !PT ;  /* 0x0000001802027812 */ /* 0x000fe200078ec0ff */
[----:B------:R-:W-:Y:S01]  /*5330*/  BAR.SYNC.DEFER_BLOCKING 0x0 ;  /* 0x0000000000007b1d */ /* 0x000fe20000010000 */
[----:B------:R-:W-:Y:S01]  /*5340*/  SGXT.U32 R9, R9, 0x1 ;  /* 0x000000010909781a */ /* 0x000fe20000000000 */
[----:B------:R-:W-:Y:S01]  /*5350*/  FADD R0, R0, R13 ;  /* 0x0000000d00007221 */ /* 0x000fe20000000000 */
[----:B0-----:R-:W-:Y:S01]  /*5360*/  LOP3.LUT R22, R2, 0x1f, R27, 0xf8, !PT ;  /* 0x0000001f02167812 */ /* 0x001fe200078ef81b */
[----:B------:R-:W-:Y:S01]  /*5370*/  IMAD R2, R81, UR5, RZ ;  /* 0x0000000551027c24 */ /* 0x000fe2000f8e02ff */
[----:B------:R-:W-:Y:S01]  /*5380*/  UIMAD.WIDE UR4, UR4, 0x2, URZ ;  /* 0x00000002040478a5 */ /* 0x000fe2000f8e02ff */
[----:B------:R-:W-:-:S02]  /*5390*/  @P0 IMAD.MOV.U32 R3, RZ, RZ, 0x7f800000 ;  /* 0x7f800000ff030424 */ /* 0x000fc400078e00ff */
[----:B--2---:R-:W-:Y:S02]  /*53a0*/  IMAD R9, R9, R18, RZ ;  /* 0x0000001209097224 */ /* 0x004fe400078e02ff */
[----:B------:R-:W-:Y:S01]  /*53b0*/  @P0 FFMA.FTZ R0, R23, R3, +INF ;  /* 0x7f80000017000423 */ /* 0x000fe20000010003 */
[----:B------:R-:W-:Y:S02]  /*53c0*/  IMAD.SHL.U32 R3, R22, 0x8, RZ ;  /* 0x0000000816037824 */ /* 0x000fe400078e00ff */
[----:B------:R-:W-:Y:S02]  /*53d0*/  IMAD R11, R18, 0x2, R9 ;  /* 0x00000002120b7824 */ /* 0x000fe400078e0209 */
[----:B------:R-:W-:Y:S01]  /*53e0*/  IMAD.SHL.U32 R22, R22, 0x10, RZ ;  /* 0x0000001016167824 */ /* 0x000fe200078e00ff */
[----:B------:R-:W-:Y:S01]  /*53f0*/  LOP3.LUT R8, R3, 0xc0, RZ, 0xc0, !PT ;  /* 0x000000c003087812 */ /* 0x000fe200078ec0ff */
[----:B------:R-:W-:Y:S01]  /*5400*/  IMAD.SHL.U32 R3, R2, 0x2, RZ ;  /* 0x0000000202037824 */ /* 0x000fe200078e00ff */
[----:B------:R-:W0:Y:S01]  /*5410*/  LDCU UR4, c[0x0][0x3ec] ;  /* 0x00007d80ff0477ac */ /* 0x000e220008000800 */
[----:B------:R-:W-:Y:S01]  /*5420*/  IMAD R13, R18, 0x2, R11 ;  /* 0x00000002120d7824 */ /* 0x000fe200078e020b */
[----:B------:R-:W-:Y:S01]  /*5430*/  IADD3 R23, PT, PT, R8, UR10, R15 ;  /* 0x0000000a08177c10 */ /* 0x000fe2000fffe00f */
[----:B------:R-:W-:Y:S01]  /*5440*/  IMAD.HI R2, R2, 0x2, RZ ;  /* 0x0000000202027827 */ /* 0x000fe200078e02ff */
[----:B----4-:R-:W-:Y:S01]  /*5450*/  IADD3 R24, P0, P2, R3, UR6, R24 ;  /* 0x0000000603187c10 */ /* 0x010fe2000fa1e018 */
[----:B------:R2:W3:Y:S02]  /*5460*/  LDSM.16.M88.4 R4, [R16] ;  /* 0x000000001004783b */ /* 0x0004e40000000200 */
[----:B-1----:R-:W-:Y:S01]  /*5470*/  IMAD R14, R18, 0x2, R13 ;  /* 0x00000002120e7824 */ /* 0x002fe200078e020d */
[----:B------:R-:W-:-:S02]  /*5480*/  FSEL R3, R0, -INF , P1 ;  /* 0xff80000000037808 */ /* 0x000fc40000800000 */
[----:B------:R-:W-:Y:S01]  /*5490*/  IADD3.X R26, PT, PT, R2, UR5, R25, P0, P2 ;  /* 0x00000005021a7c10 */ /* 0x000fe200087e4419 */
[C---:B------:R-:W-:Y:S01]  /*54a0*/  IMAD R15, R18.reuse, 0x2, R14 ;  /* 0x00000002120f7824 */ /* 0x040fe200078e020e */
[-C--:B------:R-:W-:Y:S01]  /*54b0*/  LEA R2, P0, R9, R24.reuse, 0x1 ;  /* 0x0000001809027211 */ /* 0x080fe200078008ff */
[----:B------:R-:W-:Y:S01]  /*54c0*/  FFMA R0, R3, 0.69314718246459960938, R20 ;  /* 0x3f31721803007823 */ /* 0x000fe20000000014 */
[----:B------:R-:W-:Y:S01]  /*54d0*/  LEA R8, P1, R11, R24, 0x1 ;  /* 0x000000180b087211 */ /* 0x000fe200078208ff */
[C---:B------:R-:W-:Y:S01]  /*54e0*/  IMAD R17, R18.reuse, 0x2, R15 ;  /* 0x0000000212117824 */ /* 0x040fe200078e020f */
[----:B------:R-:W-:Y:S02]  /*54f0*/  LEA.HI.X.SX32 R3, R9, R26, 0x1, P0 ;  /* 0x0000001a09037211 */ /* 0x000fe400000f0eff */
[-C--:B------:R-:W-:Y:S01]  /*5500*/  LEA R10, P0, R13, R24.reuse, 0x1 ;  /* 0x000000180d0a7211 */ /* 0x080fe200078008ff */
[----:B------:R-:W-:Y:S01]  /*5510*/  IMAD R19, R18, 0x2, R17 ;  /* 0x0000000212137824 */ /* 0x000fe200078e0211 */
[----:B------:R-:W-:Y:S01]  /*5520*/  LEA R12, P2, R14, R24, 0x1 ;  /* 0x000000180e0c7211 */ /* 0x000fe200078408ff */
[----:B0-----:R-:W-:Y:S01]  /*5530*/  UIMAD UR4, UR8, UR4, URZ ;  /* 0x00000004080472a4 */ /* 0x001fe2000f8e02ff */
[-C--:B------:R-:W-:Y:S01]  /*5540*/  LEA.HI.X.SX32 R9, R11, R26.reuse, 0x1, P1 ;  /* 0x0000001a0b097211 */ /* 0x080fe200008f0eff */
[----:B------:R-:W-:Y:S01]  /*5550*/  IMAD R21, R18, 0x2, R19 ;  /* 0x0000000212157824 */ /* 0x000fe200078e0213 */
[-C--:B------:R-:W-:Y:S01]  /*5560*/  LEA.HI.X.SX32 R11, R13, R26.reuse, 0x1, P0 ;  /* 0x0000001a0d0b7211 */ /* 0x080fe200000f0eff */
[----:B------:R-:W-:Y:S01]  /*5570*/  USHF.L.U32 UR6, UR4, 0x2, URZ ;  /* 0x0000000204067899 */ /* 0x000fe200080006ff */
[----:B------:R-:W-:Y:S01]  /*5580*/  LEA.HI.X.SX32 R13, R14, R26, 0x1, P2 ;  /* 0x0000001a0e0d7211 */ /* 0x000fe200010f0eff */
[----:B------:R-:W-:Y:S01]  /*5590*/  UIMAD.WIDE UR4, UR4, 0x4, URZ ;  /* 0x00000004040478a5 */ /* 0x000fe2000f8e02ff */
[----:B------:R-:W-:-:S02]  /*55a0*/  LEA R14, P0, R15, R24, 0x1 ;  /* 0x000000180f0e7211 */ /* 0x000fc400078008ff */
[----:B--2---:R-:W-:Y:S02]  /*55b0*/  LEA R16, P1, R17, R24, 0x1 ;  /* 0x0000001811107211 */ /* 0x004fe400078208ff */
[----:B------:R-:W-:Y:S02]  /*55c0*/  LEA.HI.X.SX32 R15, R15, R26, 0x1, P0 ;  /* 0x0000001a0f0f7211 */ /* 0x000fe400000f0eff */
[-C--:B------:R-:W-:Y:S02]  /*55d0*/  LEA R18, P2, R19, R24.reuse, 0x1 ;  /* 0x0000001813127211 */ /* 0x080fe400078408ff */
[----:B------:R-:W-:Y:S02]  /*55e0*/  LEA R20, P0, R21, R24, 0x1 ;  /* 0x0000001815147211 */ /* 0x000fe400078008ff */
[-C--:B------:R-:W-:Y:S02]  /*55f0*/  LEA.HI.X.SX32 R17, R17, R26.reuse, 0x1, P1 ;  /* 0x0000001a11117211 */ /* 0x080fe400008f0eff */
[----:B------:R-:W-:-:S02]  /*5600*/  LEA.HI.X.SX32 R19, R19, R26, 0x1, P2 ;  /* 0x0000001a13137211 */ /* 0x000fc400010f0eff */
[----:B------:R-:W-:Y:S02]  /*5610*/  LEA.HI.X.SX32 R21, R21, R26, 0x1, P0 ;  /* 0x0000001a15157211 */ /* 0x000fe400000f0eff */
[----:B------:R-:W-:Y:S02]  /*5620*/  LOP3.LUT R22, R22, 0xf0, RZ, 0xc0, !PT ;  /* 0x000000f016167812 */ /* 0x000fe400078ec0ff */
[----:B---3--:R-:W-:Y:S01]  /*5630*/  PRMT R24, R4, 0x7632, R24 ;  /* 0x0000763204187816 */ /* 0x008fe20000000018 */
[----:B------:R0:W-:Y:S04]  /*5640*/  STG.E.U16 desc[UR20][R2.64], R4 ;  /* 0x0000000402007986 */ /* 0x0001e8000c101514 */
[----:B------:R1:W-:Y:S04]  /*5650*/  STG.E.U16 desc[UR20][R8.64], R24 ;  /* 0x0000001808007986 */ /* 0x0003e8000c101514 */
[----:B------:R2:W-:Y:S01]  /*5660*/  STG.E.U16 desc[UR20][R10.64], R5 ;  /* 0x000000050a007986 */ /* 0x0005e2000c101514 */
[----:B0-----:R-:W-:-:S02]  /*5670*/  PRMT R3, R5, 0x7632, R3 ;  /* 0x0000763205037816 */ /* 0x001fc40000000003 */
[----:B------:R-:W-:Y:S02]  /*5680*/  LOP3.LUT R2, R27, 0x7f, RZ, 0xc0, !PT ;  /* 0x0000007f1b027812 */ /* 0x000fe400078ec0ff */
[----:B-1----:R-:W-:Y:S01]  /*5690*/  PRMT R9, R6, 0x7632, R9 ;  /* 0x0000763206097816 */ /* 0x002fe20000000009 */
[----:B------:R0:W-:Y:S01]  /*56a0*/  STG.E.U16 desc[UR20][R12.64], R3 ;  /* 0x000000030c007986 */ /* 0x0001e2000c101514 */
[----:B------:R-:W-:Y:S02]  /*56b0*/  ISETP.GE.U32.AND P0, PT, R2, 0x40, PT ;  /* 0x000000400200780c */ /* 0x000fe40003f06070 */
[----:B--2---:R-:W-:Y:S01]  /*56c0*/  PRMT R11, R7, 0x7632, R11 ;  /* 0x00007632070b7816 */ /* 0x004fe2000000000b */
[----:B------:R-:W-:Y:S04]  /*56d0*/  STG.E.U16 desc[UR20][R14.64], R6 ;  /* 0x000000060e007986 */ /* 0x000fe8000c101514 */
[----:B------:R1:W-:Y:S04]  /*56e0*/  STG.E.U16 desc[UR20][R16.64], R9 ;  /* 0x0000000910007986 */ /* 0x0003e8000c101514 */
[----:B------:R-:W-:Y:S01]  /*56f0*/  STG.E.U16 desc[UR20][R18.64], R7 ;  /* 0x0000000712007986 */ /* 0x000fe2000c101514 */
[----:B0-----:R-:W-:-:S03]  /*5700*/  IMAD.SHL.U32 R3, R81, 0x4, RZ ;  /* 0x0000000451037824 */ /* 0x001fc600078e00ff */
[----:B------:R-:W-:Y:S01]  /*5710*/  STG.E.U16 desc[UR20][R20.64], R11 ;  /* 0x0000000b14007986 */ /* 0x000fe2000c101514 */
[----:B------:R-:W-:Y:S08]  /*5720*/  BAR.SYNC.DEFER_BLOCKING 0x0 ;  /* 0x0000000000007b1d */ /* 0x000ff00000010000 */
[----:B-1----:R-:W0:Y:S01]  /*5730*/  LDC.64 R8, c[0x0][0x3a0] ;  /* 0x0000e800ff087b82 */ /* 0x002e220000000a00 */
[----:B------:R1:W-:Y:S07]  /*5740*/  STSM.16.M88 [R23], R0 ;  /* 0x0000000017007844 */ /* 0x0003ee0000000000 */
[----:B------:R-:W-:Y:S01]  /*5750*/  BAR.SYNC.DEFER_BLOCKING 0x0 ;  /* 0x0000000000007b1d */ /* 0x000fe20000010000 */
[----:B0-----:R-:W-:Y:S01]  /*5760*/  IADD3 R2, P1, P2, R3, UR6, R8 ;  /* 0x0000000603027c10 */ /* 0x001fe2000fa3e008 */
[----:B-1----:R-:W-:-:S05]  /*5770*/  IMAD.HI R0, R81, 0x4, RZ ;  /* 0x0000000451007827 */ /* 0x002fca00078e02ff */
[----:B------:R-:W-:Y:S01]  /*5780*/  IADD3.X R3, PT, PT, R0, UR5, R9, P1, P2 ;  /* 0x0000000500037c10 */ /* 0x000fe20008fe4409 */
[----:B------:R-:W0:Y:S04]  /*5790*/  LDSM.16.M88 R5, [R22+UR10] ;  /* 0x0000000a1605783b */ /* 0x000e280008000000 */
[----:B0-----:R0:W-:Y:S01]  /*57a0*/  @!P0 STG.E desc[UR20][R2.64], R5 ;  /* 0x0000000502008986 */ /* 0x0011e2000c101914 */
[----:B------:R-:W-:Y:S06]  /*57b0*/  BAR.SYNC.DEFER_BLOCKING 0x0 ;  /* 0x0000000000007b1d */ /* 0x000fec0000010000 */
[----:B------:R-:W-:Y:S05]  /*57c0*/  BRA.U UP0, `(.L_x_20) ;  /* 0x0000000100a07547 */ /* 0x000fea000b800000 */
[----:B------:R-:W1:Y:S01]  /*57d0*/  S2UR UR5, SR_CgaCtaId ;  /* 0x00000000000579c3 */ /* 0x000e620000008800 */
[----:B------:R-:W-:Y:S01]  /*57e0*/  NOP ;  /* 0x0000000000007918 */ /* 0x000fe20000000000 */
[----:B------:R-:W-:Y:S01]  /*57f0*/  UMOV UR4, 0x50 ;  /* 0x0000005000047882 */ /* 0x000fe20000000000 */
[----:B------:R-:W-:Y:S02]  /*5800*/  IMAD.U32 R0, RZ, RZ, UR9 ;  /* 0x00000009ff007e24 */ /* 0x000fe4000f8e00ff */
[----:B0-----:R-:W-:Y:S02]  /*5810*/  IMAD.MOV.U32 R3, RZ, RZ, 0x3 ;  /* 0x00000003ff037424 */ /* 0x001fe400078e00ff */
[----:B------:R-:W-:Y:S01]  /*5820*/  IMAD.MOV.U32 R7, RZ, RZ, 0x1 ;  /* 0x00000001ff077424 */ /* 0x000fe200078e00ff */
[----:B------:R-:W-:-:S04]  /*5830*/  LOP3.LUT R0, R0, 0xffff, RZ, 0xc0, !PT ;  /* 0x0000ffff00007812 */ /* 0x000fc800078ec0ff */
[----:B------:R-:W-:-:S05]  /*5840*/  SHF.R.U32.HI R0, RZ, 0x5, R0 ;  /* 0x00000005ff007819 */ /* 0x000fca0000011600 */
[----:B------:R-:W-:Y:S01]  /*5850*/  VIADD R2, R0, 0x10 ;  /* 0x0000001000027836 */ /* 0x000fe20000000000 */
[----:B------:R-:W-:Y:S01]  /*5860*/  SHF.L.U32 R0, R3, R0, RZ ;  /* 0x0000000003007219 */ /* 0x000fe200000006ff */
[----:B-1----:R-:W-:-:S03]  /*5870*/  ULEA UR6, UR5, UR4, 0x18 ;  /* 0x0000000405067291 */ /* 0x002fc6000f8ec0ff */
[----:B------:R-:W-:-:S04]  /*5880*/  SHF.L.U32 R3, R7, R2, RZ ;  /* 0x0000000207037219 */ /* 0x000fc800000006ff */
[----:B------:R-:W-:Y:S02]  /*5890*/  LOP3.LUT R0, R3, R0, RZ, 0xfc, !PT ;  /* 0x0000000003007212 */ /* 0x000fe400078efcff */
[----:B------:R-:W0:Y:S02]  /*58a0*/  LDS R5, [UR6] ;  /* 0x00000006ff057984 */ /* 0x000e240008000800 */
[C---:B------:R-:W-:Y:S02]  /*58b0*/  LOP3.LUT R2, R0.reuse, 0xffff, RZ, 0xc0, !PT ;  /* 0x0000ffff00027812 */ /* 0x040fe400078ec0ff */
[----:B0-----:R-:W-:-:S04]  /*58c0*/  LOP3.LUT R3, R0, 0xffff, R5, 0x80, !PT ;  /* 0x0000ffff00037812 */ /* 0x001fc800078e8005 */
[----:B------:R-:W-:-:S13]  /*58d0*/  ISETP.NE.AND P0, PT, R3, R2, PT ;  /* 0x000000020300720c */ /* 0x000fda0003f05270 */
[----:B------:R-:W-:Y:S05]  /*58e0*/  @P0 BRA `(.L_x_21) ;  /* 0x0000000000500947 */ /* 0x000fea0003800000 */
[----:B------:R-:W-:Y:S02]  /*58f0*/  SHF.R.U32.HI R5, RZ, 0x10, R5 ;  /* 0x00000010ff057819 */ /* 0x000fe40000011605 */
[----:B------:R-:W-:-:S04]  /*5900*/  SHF.R.U32.HI R2, RZ, 0x10, R0 ;  /* 0x00000010ff027819 */ /* 0x000fc80000011600 */
[----:B------:R-:W-:-:S04]  /*5910*/  LOP3.LUT R5, R5, R2, RZ, 0xc0, !PT ;  /* 0x0000000205057212 */ /* 0x000fc800078ec0ff */
[----:B------:R-:W-:-:S13]  /*5920*/  ISETP.NE.AND P0, PT, R5, R2, PT ;  /* 0x000000020500720c */ /* 0x000fda0003f05270 */
[----:B------:R-:W-:Y:S05]  /*5930*/  @P0 BRA `(.L_x_22) ;  /* 0x0000000000300947 */ /* 0x000fea0003800000 */
[----:B------:R-:W-:Y:S01]  /*5940*/  R2UR UR4, R0 ;  /* 0x00000000000472ca */ /* 0x000fe200000e0000 */
[----:B------:R-:W-:Y:S01]  /*5950*/  VOTEU.ANY UR5, UPT, PT ;  /* 0x0000000000057886 */ /* 0x000fe200038e0100 */
[----:B------:R-:W0:Y:S01]  /*5960*/  S2R R0, SR_LANEID ;  /* 0x0000000000007919 */ /* 0x000e220000000000 */
[----:B------:R-:W-:-:S10]  /*5970*/  UFLO.U32 UR5, UR5 ;  /* 0x00000005000572bd */ /* 0x000fd400080e0000 */
[----:B------:R-:W-:-:S06]  /*5980*/  ULOP3.LUT UR4, URZ, UR4, URZ, 0x33, !UPT ;  /* 0x00000004ff047292 */ /* 0x000fcc000f8e33ff */
[----:B------:R-:W-:-:S04]  /*5990*/  IMAD.U32 R2, RZ, RZ, UR4 ;  /* 0x00000004ff027e24 */ /* 0x000fc8000f8e00ff */
[----:B------:R-:W1:Y:S02]  /*59a0*/  REDUX UR7, R2 ;  /* 0x00000000020773c4 */ /* 0x000e640000000000 */
[----:B------:R2:W-:Y:S01]  /*59b0*/  UTCATOMSWS.AND URZ, UR4 ;  /* 0x0000000400ff79e3 */ /* 0x0005e20008000000 */
[----:B0-----:R-:W-:Y:S01]  /*59c0*/  ISETP.EQ.U32.AND P0, PT, R0, UR5, PT ;  /* 0x0000000500007c0c */ /* 0x001fe2000bf02070 */
[----:B-1----:R-:W-:-:S12]  /*59d0*/  IMAD.U32 R0, RZ, RZ, UR7 ;  /* 0x00000007ff007e24 */ /* 0x002fd8000f8e00ff */
[----:B------:R2:W-:Y:S01]  /*59e0*/  @P0 ATOMS.AND RZ, [UR6], R0 ;  /* 0x00000000ffff098c */ /* 0x0005e2000a800006 */
[----:B------:R-:W-:Y:S05]  /*59f0*/  BRA `(.L_x_20) ;  /* 0x0000000000147947 */ /* 0x000fea0003800000 */
.L_x_22:
[----:B------:R-:W-:-:S07]  /*5a00*/  MOV R2, 0x5a20 ;  /* 0x00005a2000027802 */ /* 0x000fce0000000f00 */
[----:B------:R-:W-:Y:S05]  /*5a10*/  CALL.REL.NOINC `($__internal_0_$__cuda_sm10x_tcgen05_guardrail_trap_col_being_dealloced_not_returned_by_alloc) ;  /* 0x0000000000447944 */ /* 0x000fea0003c00000 */
[----:B------:R-:W-:Y:S05]  /*5a20*/  BRA `(.L_x_20) ;  /* 0x0000000000087947 */ /* 0x000fea0003800000 */
.L_x_21:
[----:B------:R-:W-:-:S07]  /*5a30*/  MOV R2, 0x5a50 ;  /* 0x00005a5000027802 */ /* 0x000fce0000000f00 */
[----:B------:R-:W-:Y:S05]  /*5a40*/  CALL.REL.NOINC `($__internal_2_$__cuda_sm10x_tcgen05_guardrail_trap_unallocated_columns_being_dealloced) ;  /* 0x0000000000507944 */ /* 0x000fea0003c00000 */
.L_x_20:
[----:B------:R-:W-:Y:S01]  /*5a50*/  NOP ;  /* 0x0000000000007918 */ /* 0x000fe20000000000 */
[----:B--2---:R-:W-:Y:S05]  /*5a60*/  EXIT ;  /* 0x000000000000794d */ /* 0x004fea0003800000 */
.L_x_8:
[----:B------:R-:W1:Y:S02]  /*5a70*/  SYNCS.PHASECHK.TRANS64.TRYWAIT P4, [UR10+0x1000], RZ ;  /* 0x001000ffff0075a7 */ /* 0x000e64000808110a */
[----:B-1----:R-:W-:Y:S05]  /*5a80*/  @!P4 BRA `(.L_x_8) ;  /* 0xfffffffc00f8c947 */ /* 0x002fea000383ffff */
[----:B------:R-:W-:Y:S05]  /*5a90*/  BRA `(.L_x_7) ;  /* 0xffffffb400cc7947 */ /* 0x000fea000383ffff */
.L_x_14:
[----:B------:R-:W2:Y:S02]  /*5aa0*/  SYNCS.PHASECHK.TRANS64.TRYWAIT P0, [UR10+0x2010], RZ ;  /* 0x002010ffff0075a7 */ /* 0x000ea4000800110a */
[----:B--2---:R-:W-:Y:S05]  /*5ab0*/  @!P0 BRA `(.L_x_14) ;  /* 0xfffffffc00f88947 */ /* 0x004fea000383ffff */
[----:B------:R-:W-:Y:S05]  /*5ac0*/  BRA `(.L_x_23) ;  /* 0xffffffd400ec7947 */ /* 0x000fea000383ffff */
.L_x_15:
[----:B------:R-:W2:Y:S02]  /*5ad0*/  SYNCS.PHASECHK.TRANS64.TRYWAIT P0, [UR13], R67 ;  /* 0x00000043ff0075a7 */ /* 0x000ea4000800110d */
[----:B--2---:R-:W-:Y:S05]  /*5ae0*/  @!P0 BRA `(.L_x_15) ;  /* 0xfffffffc00f88947 */ /* 0x004fea000383ffff */
[----:B------:R-:W-:Y:S05]  /*5af0*/  BRA `(.L_x_24) ;  /* 0xffffffe800d07947 */ /* 0x000fea000383ffff */
.L_x_19:
[----:B------:R-:W1:Y:S02]  /*5b00*/  SYNCS.PHASECHK.TRANS64.TRYWAIT P0, [UR13], R0 ;  /* 0x00000000ff0075a7 */ /* 0x000e64000800110d */
[----:B-1----:R-:W-:Y:S05]  /*5b10*/  @!P0 BRA `(.L_x_19) ;  /* 0xfffffffc00f88947 */ /* 0x002fea000383ffff */
[----:B------:R-:W-:Y:S05]  /*5b20*/  BRA `(.L_x_18) ;  /* 0xfffffff000b87947 */ /* 0x000fea000383ffff */
        .weak           $__internal_0_$__cuda_sm10x_tcgen05_guardrail_trap_col_being_dealloced_not_returned_by_alloc
        .type           $__internal_0_$__cuda_sm10x_tcgen05_guardrail_trap_col_being_dealloced_not_returned_by_alloc,@function
        .size           $__internal_0_$__cuda_sm10x_tcgen05_guardrail_trap_col_being_dealloced_not_returned_by_alloc,($__internal_1_$__cuda_sm10x_tcgen05_guardrail_trap_phase_invalid_during_alloc - $__internal_0_$__cuda_sm10x_tcgen05_guardrail_trap_col_being_dealloced_not_returned_by_alloc)
$__internal_0_$__cuda_sm10x_tcgen05_guardrail_trap_col_being_dealloced_not_returned_by_alloc:
[----:B------:R-:W-:Y:S05]  /*5b30*/  BPT.TRAP 0x1 ;  /* 0x000000040000795c */ /* 0x000fea0000300000 */
[----:B------:R-:W-:-:S04]  /*5b40*/  IMAD.MOV.U32 R3, RZ, RZ, 0x0 ;  /* 0x00000000ff037424 */ /* 0x000fc800078e00ff */
[----:B------:R-:W-:Y:S05]  /*5b50*/  RET.REL.NODEC R2 `(attn_fwd) ;  /* 0xffffffa402287950 */ /* 0x000fea0003c3ffff */
        .weak           $__internal_1_$__cuda_sm10x_tcgen05_guardrail_trap_phase_invalid_during_alloc
        .type           $__internal_1_$__cuda_sm10x_tcgen05_guardrail_trap_phase_invalid_during_alloc,@function
        .size           $__internal_1_$__cuda_sm10x_tcgen05_guardrail_trap_phase_invalid_during_alloc,($__internal_2_$__cuda_sm10x_tcgen05_guardrail_trap_unallocated_columns_being_dealloced - $__internal_1_$__cuda_sm10x_tcgen05_guardrail_trap_phase_invalid_during_alloc)
$__internal_1_$__cuda_sm10x_tcgen05_guardrail_trap_phase_invalid_during_alloc:
[----:B------:R-:W-:Y:S05]  /*5b60*/  BPT.TRAP 0x1 ;  /* 0x000000040000795c */ /* 0x000fea0000300000 */
[----:B------:R-:W-:-:S04]  /*5b70*/  IMAD.MOV.U32 R3, RZ, RZ, 0x0 ;  /* 0x00000000ff037424 */ /* 0x000fc800078e00ff */
[----:B------:R-:W-:Y:S05]  /*5b80*/  RET.REL.NODEC R2 `(attn_fwd) ;  /* 0xffffffa4021c7950 */ /* 0x000fea0003c3ffff */
        .weak           $__internal_2_$__cuda_sm10x_tcgen05_guardrail_trap_unallocated_columns_being_dealloced
        .type           $__internal_2_$__cuda_sm10x_tcgen05_guardrail_trap_unallocated_columns_being_dealloced,@function
        .size           $__internal_2_$__cuda_sm10x_tcgen05_guardrail_trap_unallocated_columns_being_dealloced,(.L_x_28 - $__internal_2_$__cuda_sm10x_tcgen05_guardrail_trap_unallocated_columns_being_dealloced)
$__internal_2_$__cuda_sm10x_tcgen05_guardrail_trap_unallocated_columns_being_dealloced:
[----:B------:R-:W-:Y:S05]  /*5b90*/  BPT.TRAP 0x1 ;  /* 0x000000040000795c */ /* 0x000fea0000300000 */
[----:B------:R-:W-:-:S04]  /*5ba0*/  IMAD.MOV.U32 R3, RZ, RZ, 0x0 ;  /* 0x00000000ff037424 */ /* 0x000fc800078e00ff */
[----:B------:R-:W-:Y:S05]  /*5bb0*/  RET.REL.NODEC R2 `(attn_fwd) ;  /* 0xffffffa402107950 */ /* 0x000fea0003c3ffff */
.L_x_25:
[----:B------:R-:W-:-:S00]  /*5bc0*/  BRA `(.L_x_25) ;  /* 0xfffffffc00fc7947 */ /* 0x000fc0000383ffff */
[----:B------:R-:W-:-:S00]  /*5bd0*/  NOP ;  /* 0x0000000000007918 */ /* 0x000fc00000000000 */
        /* <DEDUP_REMOVED lines=10> */
.L_x_28:


//--------------------- .nv.global.init           --------------------------
	.section	.nv.global.init,"aw",@progbits
.nv.global.init:
	.type		_$_str,@object
	.size		_$_str,(.L_3 - _$_str)
_$_str:
        /*0000*/ 	.byte	0x5f, 0x5f, 0x43, 0x55, 0x44, 0x41, 0x5f, 0x46, 0x54, 0x5a, 0x00
.L_3:


//--------------------- .nv.shared.attn_fwd       --------------------------
	.section	.nv.shared.attn_fwd,"aw",@nobits
	.sectionflags	@""
	.align	16
	.zero		1024


//--------------------- .nv.shared.reserved.0     --------------------------
	.section	.nv.shared.reserved.0,"aw",@nobits
	.align	8
	.weak		__nv_reservedSMEM_offset_0_alias
	.size		__nv_reservedSMEM_offset_0_alias, 0, 64
	.other		__nv_reservedSMEM_offset_0_alias,@"STO_CUDA_RESERVED_SHARED STV_DEFAULT"
__nv_reservedSMEM_offset_0_alias:
	.zero		0
.nv.shared.reserved.0:
	.zero		64
	.weak		__nv_reservedSMEM_allocation_phase
	.type		__nv_reservedSMEM_allocation_phase,@object
	.size		__nv_reservedSMEM_allocation_phase,(.L_0 - __nv_reservedSMEM_allocation_phase)
__nv_reservedSMEM_allocation_phase:
	.zero		1
.L_0:
	.zero		7
	.weak		__nv_reservedSMEM_devtool_atexit_pc
	.type		__nv_reservedSMEM_devtool_atexit_pc,@object
	.size		__nv_reservedSMEM_devtool_atexit_pc,(__nv_reservedSMEM_allocation_mask - __nv_reservedSMEM_devtool_atexit_pc)
__nv_reservedSMEM_devtool_atexit_pc:
	.zero		8
	.weak		__nv_reservedSMEM_allocation_mask
	.type		__nv_reservedSMEM_allocation_mask,@object
	.size		__nv_reservedSMEM_allocation_mask,(.L_2 - __nv_reservedSMEM_allocation_mask)
__nv_reservedSMEM_allocation_mask:
	.zero		4
.L_2:


//--------------------- .nv.constant0.attn_fwd    --------------------------
	.section	.nv.constant0.attn_fwd,"a",@progbits
	.sectionflags	@""
	.align	4
.nv.constant0.attn_fwd:
	.zero		1032


//--------------------- SYMBOLS --------------------------

	.type		.nv.reservedSmem.offset0,@object
	.size		.nv.reservedSmem.offset0,0x4
	.type		.nv.reservedSmem.cap,@object
	.size		.nv.reservedSmem.cap,0x4
